//
// Generated by NVIDIA NVVM Compiler
//
// Compiler Build ID: CL-36424714
// Cuda compilation tools, release 13.0, V13.0.88
// Based on NVVM 20.0.0
//

.version 9.0
.target sm_100
.address_size 64

	// .globl	_Z13llamadaCelulaPiS_ii
.extern .func  (.param .b32 func_retval0) vprintf
(
	.param .b64 vprintf_param_0,
	.param .b64 vprintf_param_1
)
;
.global .align 1 .b8 $str[31] = {67, 101, 108, 117, 108, 97, 32, 37, 100, 32, 112, 97, 115, 97, 32, 97, 32, 101, 115, 116, 97, 114, 32, 109, 117, 101, 114, 116, 97, 10};
.global .align 1 .b8 $str$1[29] = {67, 101, 108, 117, 108, 97, 32, 37, 100, 32, 112, 97, 115, 97, 32, 97, 32, 101, 115, 116, 97, 114, 32, 118, 105, 118, 97, 10};

.visible .entry _Z13llamadaCelulaPiS_ii(
	.param .u64 .ptr .align 1 _Z13llamadaCelulaPiS_ii_param_0,
	.param .u64 .ptr .align 1 _Z13llamadaCelulaPiS_ii_param_1,
	.param .u32 _Z13llamadaCelulaPiS_ii_param_2,
	.param .u32 _Z13llamadaCelulaPiS_ii_param_3
)
{
	.local .align 8 .b8 	__local_depot0[8];
	.reg .b64 	%SP;
	.reg .b64 	%SPL;
	.reg .pred 	%p<182>;
	.reg .b32 	%r<479>;
	.reg .b64 	%rd<95>;

	mov.u64 	%SPL, __local_depot0;
	cvta.local.u64 	%SP, %SPL;
	ld.param.u64 	%rd5, [_Z13llamadaCelulaPiS_ii_param_0];
	ld.param.u64 	%rd6, [_Z13llamadaCelulaPiS_ii_param_1];
	ld.param.u32 	%r40, [_Z13llamadaCelulaPiS_ii_param_2];
	ld.param.u32 	%r41, [_Z13llamadaCelulaPiS_ii_param_3];
	cvta.to.global.u64 	%rd1, %rd6;
	cvta.to.global.u64 	%rd2, %rd5;
	add.u64 	%rd7, %SP, 0;
	add.u64 	%rd3, %SPL, 0;
	mov.u32 	%r1, %ctaid.x;
	mov.u32 	%r42, %tid.x;
	mad.lo.s32 	%r43, %r41, %r1, %r42;
	mov.u32 	%r44, %ctaid.y;
	mov.u32 	%r2, %tid.y;
	mad.lo.s32 	%r45, %r41, %r44, %r2;
	div.s32 	%r3, %r40, %r41;
	mad.lo.s32 	%r4, %r3, %r44, %r1;
	mad.lo.s32 	%r5, %r45, %r40, %r43;
	setp.ne.s32 	%p1, %r4, 0;
	mul.wide.s32 	%rd8, %r5, 4;
	add.s64 	%rd4, %rd2, %rd8;
	@%p1 bra 	$L__BB0_12;
	setp.ne.s32 	%p140, %r5, 0;
	@%p140 bra 	$L__BB0_3;
	ld.global.u32 	%r464, [%rd2+4];
	mul.wide.s32 	%rd83, %r40, 4;
	add.s64 	%rd84, %rd2, %rd83;
	ld.global.u32 	%r465, [%rd84];
	ld.global.u32 	%r466, [%rd84+4];
	setp.eq.s32 	%p173, %r464, 1;
	selp.u32 	%r467, 1, 0, %p173;
	setp.eq.s32 	%p174, %r465, 1;
	selp.u32 	%r468, 1, 0, %p174;
	add.s32 	%r469, %r467, %r468;
	setp.eq.s32 	%p175, %r466, 1;
	selp.u32 	%r470, 1, 0, %p175;
	add.s32 	%r478, %r469, %r470;
	bra.uni 	$L__BB0_51;
$L__BB0_3:
	add.s32 	%r7, %r41, -1;
	setp.ne.s32 	%p141, %r5, %r7;
	@%p141 bra 	$L__BB0_5;
	ld.global.u32 	%r451, [%rd4+-4];
	ld.global.u32 	%r452, [%rd4+4];
	mul.wide.s32 	%rd81, %r40, 4;
	add.s64 	%rd82, %rd4, %rd81;
	ld.global.u32 	%r453, [%rd82];
	ld.global.u32 	%r454, [%rd82+-4];
	ld.global.u32 	%r455, [%rd82+4];
	setp.eq.s32 	%p168, %r451, 1;
	selp.u32 	%r456, 1, 0, %p168;
	setp.eq.s32 	%p169, %r452, 1;
	selp.u32 	%r457, 1, 0, %p169;
	add.s32 	%r458, %r456, %r457;
	setp.eq.s32 	%p170, %r453, 1;
	selp.u32 	%r459, 1, 0, %p170;
	add.s32 	%r460, %r458, %r459;
	setp.eq.s32 	%p171, %r454, 1;
	selp.u32 	%r461, 1, 0, %p171;
	add.s32 	%r462, %r460, %r461;
	setp.eq.s32 	%p172, %r455, 1;
	selp.u32 	%r463, 1, 0, %p172;
	add.s32 	%r478, %r462, %r463;
	bra.uni 	$L__BB0_51;
$L__BB0_5:
	mul.lo.s32 	%r385, %r7, %r40;
	setp.ne.s32 	%p142, %r5, %r385;
	@%p142 bra 	$L__BB0_7;
	ld.global.u32 	%r437, [%rd4+4];
	sub.s32 	%r438, %r5, %r40;
	mul.wide.s32 	%rd77, %r438, 4;
	add.s64 	%rd78, %rd2, %rd77;
	ld.global.u32 	%r439, [%rd78];
	ld.global.u32 	%r440, [%rd78+4];
	mul.wide.s32 	%rd79, %r40, 4;
	add.s64 	%rd80, %rd4, %rd79;
	ld.global.u32 	%r441, [%rd80];
	ld.global.u32 	%r442, [%rd80+4];
	setp.eq.s32 	%p163, %r437, 1;
	selp.u32 	%r443, 1, 0, %p163;
	setp.eq.s32 	%p164, %r439, 1;
	selp.u32 	%r444, 1, 0, %p164;
	add.s32 	%r445, %r443, %r444;
	setp.eq.s32 	%p165, %r440, 1;
	selp.u32 	%r446, 1, 0, %p165;
	add.s32 	%r447, %r445, %r446;
	setp.eq.s32 	%p166, %r441, 1;
	selp.u32 	%r448, 1, 0, %p166;
	add.s32 	%r449, %r447, %r448;
	setp.eq.s32 	%p167, %r442, 1;
	selp.u32 	%r450, 1, 0, %p167;
	add.s32 	%r478, %r449, %r450;
	bra.uni 	$L__BB0_51;
$L__BB0_7:
	rem.s32 	%r386, %r5, %r40;
	setp.ne.s32 	%p143, %r386, 0;
	@%p143 bra 	$L__BB0_9;
	ld.global.u32 	%r423, [%rd4+4];
	mul.wide.s32 	%rd73, %r40, 4;
	add.s64 	%rd74, %rd4, %rd73;
	ld.global.u32 	%r424, [%rd74];
	sub.s32 	%r425, %r5, %r40;
	mul.wide.s32 	%rd75, %r425, 4;
	add.s64 	%rd76, %rd2, %rd75;
	ld.global.u32 	%r426, [%rd76];
	ld.global.u32 	%r427, [%rd76+4];
	ld.global.u32 	%r428, [%rd74+4];
	setp.eq.s32 	%p158, %r423, 1;
	selp.u32 	%r429, 1, 0, %p158;
	setp.eq.s32 	%p159, %r424, 1;
	selp.u32 	%r430, 1, 0, %p159;
	add.s32 	%r431, %r429, %r430;
	setp.eq.s32 	%p160, %r426, 1;
	selp.u32 	%r432, 1, 0, %p160;
	add.s32 	%r433, %r431, %r432;
	setp.eq.s32 	%p161, %r427, 1;
	selp.u32 	%r434, 1, 0, %p161;
	add.s32 	%r435, %r433, %r434;
	setp.eq.s32 	%p162, %r428, 1;
	selp.u32 	%r436, 1, 0, %p162;
	add.s32 	%r478, %r435, %r436;
	bra.uni 	$L__BB0_51;
$L__BB0_9:
	setp.ge.s32 	%p144, %r5, %r41;
	@%p144 bra 	$L__BB0_11;
	ld.global.u32 	%r410, [%rd4+4];
	ld.global.u32 	%r411, [%rd4+-4];
	mul.wide.s32 	%rd71, %r40, 4;
	add.s64 	%rd72, %rd4, %rd71;
	ld.global.u32 	%r412, [%rd72];
	ld.global.u32 	%r413, [%rd72+4];
	ld.global.u32 	%r414, [%rd72+-4];
	setp.eq.s32 	%p153, %r410, 1;
	selp.u32 	%r415, 1, 0, %p153;
	setp.eq.s32 	%p154, %r411, 1;
	selp.u32 	%r416, 1, 0, %p154;
	add.s32 	%r417, %r415, %r416;
	setp.eq.s32 	%p155, %r412, 1;
	selp.u32 	%r418, 1, 0, %p155;
	add.s32 	%r419, %r417, %r418;
	setp.eq.s32 	%p156, %r413, 1;
	selp.u32 	%r420, 1, 0, %p156;
	add.s32 	%r421, %r419, %r420;
	setp.eq.s32 	%p157, %r414, 1;
	selp.u32 	%r422, 1, 0, %p157;
	add.s32 	%r478, %r421, %r422;
	bra.uni 	$L__BB0_51;
$L__BB0_11:
	ld.global.u32 	%r387, [%rd4+4];
	ld.global.u32 	%r388, [%rd4+-4];
	mul.wide.s32 	%rd67, %r40, 4;
	add.s64 	%rd68, %rd4, %rd67;
	ld.global.u32 	%r389, [%rd68];
	sub.s32 	%r390, %r5, %r40;
	mul.wide.s32 	%rd69, %r390, 4;
	add.s64 	%rd70, %rd2, %rd69;
	ld.global.u32 	%r391, [%rd70];
	ld.global.u32 	%r392, [%rd70+-4];
	ld.global.u32 	%r393, [%rd70+4];
	ld.global.u32 	%r394, [%rd68+4];
	ld.global.u32 	%r395, [%rd68+-4];
	setp.eq.s32 	%p145, %r387, 1;
	selp.u32 	%r396, 1, 0, %p145;
	setp.eq.s32 	%p146, %r388, 1;
	selp.u32 	%r397, 1, 0, %p146;
	add.s32 	%r398, %r396, %r397;
	setp.eq.s32 	%p147, %r389, 1;
	selp.u32 	%r399, 1, 0, %p147;
	add.s32 	%r400, %r398, %r399;
	setp.eq.s32 	%p148, %r391, 1;
	selp.u32 	%r401, 1, 0, %p148;
	add.s32 	%r402, %r400, %r401;
	setp.eq.s32 	%p149, %r392, 1;
	selp.u32 	%r403, 1, 0, %p149;
	add.s32 	%r404, %r402, %r403;
	setp.eq.s32 	%p150, %r393, 1;
	selp.u32 	%r405, 1, 0, %p150;
	add.s32 	%r406, %r404, %r405;
	setp.eq.s32 	%p151, %r394, 1;
	selp.u32 	%r407, 1, 0, %p151;
	add.s32 	%r408, %r406, %r407;
	setp.eq.s32 	%p152, %r395, 1;
	selp.u32 	%r409, 1, 0, %p152;
	add.s32 	%r478, %r408, %r409;
	bra.uni 	$L__BB0_51;
$L__BB0_12:
	add.s32 	%r13, %r3, -1;
	setp.ne.s32 	%p2, %r4, %r13;
	@%p2 bra 	$L__BB0_20;
	sub.s32 	%r322, %r1, %r3;
	mad.lo.s32 	%r323, %r322, %r41, %r40;
	setp.ne.s32 	%p116, %r5, %r323;
	@%p116 bra 	$L__BB0_15;
	ld.global.u32 	%r371, [%rd4+4];
	mul.wide.s32 	%rd63, %r40, 4;
	add.s64 	%rd64, %rd4, %rd63;
	ld.global.u32 	%r372, [%rd64];
	ld.global.u32 	%r373, [%rd64+4];
	sub.s32 	%r374, %r5, %r40;
	mul.wide.s32 	%rd65, %r374, 4;
	add.s64 	%rd66, %rd2, %rd65;
	ld.global.u32 	%r375, [%rd66];
	ld.global.u32 	%r376, [%rd66+-4];
	setp.eq.s32 	%p135, %r371, 1;
	selp.u32 	%r377, 1, 0, %p135;
	setp.eq.s32 	%p136, %r372, 1;
	selp.u32 	%r378, 1, 0, %p136;
	add.s32 	%r379, %r377, %r378;
	setp.eq.s32 	%p137, %r373, 1;
	selp.u32 	%r380, 1, 0, %p137;
	add.s32 	%r381, %r379, %r380;
	setp.eq.s32 	%p138, %r375, 1;
	selp.u32 	%r382, 1, 0, %p138;
	add.s32 	%r383, %r381, %r382;
	setp.eq.s32 	%p139, %r376, 1;
	selp.u32 	%r384, 1, 0, %p139;
	add.s32 	%r478, %r383, %r384;
	bra.uni 	$L__BB0_51;
$L__BB0_15:
	not.b32 	%r325, %r1;
	add.s32 	%r326, %r3, %r325;
	mul.lo.s32 	%r327, %r326, %r41;
	not.b32 	%r328, %r327;
	add.s32 	%r329, %r40, %r328;
	setp.eq.s32 	%p117, %r5, %r329;
	@%p117 bra 	$L__BB0_51;
	mad.lo.s32 	%r331, %r40, %r2, %r40;
	add.s32 	%r332, %r331, -1;
	setp.eq.s32 	%p118, %r5, %r332;
	@%p118 bra 	$L__BB0_51;
	sub.s32 	%r333, %r40, %r41;
	setp.le.s32 	%p119, %r5, %r333;
	add.s32 	%r334, %r40, -1;
	setp.ge.s32 	%p120, %r5, %r334;
	or.pred  	%p121, %p119, %p120;
	@%p121 bra 	$L__BB0_19;
	ld.global.u32 	%r358, [%rd4+4];
	ld.global.u32 	%r359, [%rd4+-4];
	mul.wide.s32 	%rd61, %r40, 4;
	add.s64 	%rd62, %rd4, %rd61;
	ld.global.u32 	%r360, [%rd62];
	ld.global.u32 	%r361, [%rd62+4];
	ld.global.u32 	%r362, [%rd62+-4];
	setp.eq.s32 	%p130, %r358, 1;
	selp.u32 	%r363, 1, 0, %p130;
	setp.eq.s32 	%p131, %r359, 1;
	selp.u32 	%r364, 1, 0, %p131;
	add.s32 	%r365, %r363, %r364;
	setp.eq.s32 	%p132, %r360, 1;
	selp.u32 	%r366, 1, 0, %p132;
	add.s32 	%r367, %r365, %r366;
	setp.eq.s32 	%p133, %r361, 1;
	selp.u32 	%r368, 1, 0, %p133;
	add.s32 	%r369, %r367, %r368;
	setp.eq.s32 	%p134, %r362, 1;
	selp.u32 	%r370, 1, 0, %p134;
	add.s32 	%r478, %r369, %r370;
	bra.uni 	$L__BB0_51;
$L__BB0_19:
	ld.global.u32 	%r335, [%rd4+4];
	ld.global.u32 	%r336, [%rd4+-4];
	mul.wide.s32 	%rd57, %r40, 4;
	add.s64 	%rd58, %rd4, %rd57;
	ld.global.u32 	%r337, [%rd58];
	sub.s32 	%r338, %r5, %r40;
	mul.wide.s32 	%rd59, %r338, 4;
	add.s64 	%rd60, %rd2, %rd59;
	ld.global.u32 	%r339, [%rd60];
	ld.global.u32 	%r340, [%rd60+-4];
	ld.global.u32 	%r341, [%rd60+4];
	ld.global.u32 	%r342, [%rd58+4];
	ld.global.u32 	%r343, [%rd58+-4];
	setp.eq.s32 	%p122, %r335, 1;
	selp.u32 	%r344, 1, 0, %p122;
	setp.eq.s32 	%p123, %r336, 1;
	selp.u32 	%r345, 1, 0, %p123;
	add.s32 	%r346, %r344, %r345;
	setp.eq.s32 	%p124, %r337, 1;
	selp.u32 	%r347, 1, 0, %p124;
	add.s32 	%r348, %r346, %r347;
	setp.eq.s32 	%p125, %r339, 1;
	selp.u32 	%r349, 1, 0, %p125;
	add.s32 	%r350, %r348, %r349;
	setp.eq.s32 	%p126, %r340, 1;
	selp.u32 	%r351, 1, 0, %p126;
	add.s32 	%r352, %r350, %r351;
	setp.eq.s32 	%p127, %r341, 1;
	selp.u32 	%r353, 1, 0, %p127;
	add.s32 	%r354, %r352, %r353;
	setp.eq.s32 	%p128, %r342, 1;
	selp.u32 	%r355, 1, 0, %p128;
	add.s32 	%r356, %r354, %r355;
	setp.eq.s32 	%p129, %r343, 1;
	selp.u32 	%r357, 1, 0, %p129;
	add.s32 	%r478, %r356, %r357;
	bra.uni 	$L__BB0_51;
$L__BB0_20:
	mul.lo.s32 	%r17, %r13, %r3;
	setp.ne.s32 	%p3, %r4, %r17;
	@%p3 bra 	$L__BB0_28;
	add.s32 	%r259, %r40, -1;
	mul.lo.s32 	%r18, %r259, %r40;
	setp.ne.s32 	%p90, %r5, %r18;
	@%p90 bra 	$L__BB0_23;
	ld.global.u32 	%r314, [%rd4+4];
	sub.s32 	%r315, %r5, %r40;
	mul.wide.s32 	%rd55, %r315, 4;
	add.s64 	%rd56, %rd2, %rd55;
	ld.global.u32 	%r316, [%rd56];
	ld.global.u32 	%r317, [%rd56+4];
	setp.eq.s32 	%p113, %r314, 1;
	selp.u32 	%r318, 1, 0, %p113;
	setp.eq.s32 	%p114, %r316, 1;
	selp.u32 	%r319, 1, 0, %p114;
	add.s32 	%r320, %r318, %r319;
	setp.eq.s32 	%p115, %r317, 1;
	selp.u32 	%r321, 1, 0, %p115;
	add.s32 	%r478, %r320, %r321;
	bra.uni 	$L__BB0_51;
$L__BB0_23:
	rem.s32 	%r260, %r5, %r40;
	setp.ne.s32 	%p91, %r260, 0;
	@%p91 bra 	$L__BB0_25;
	ld.global.u32 	%r300, [%rd4+4];
	mul.wide.s32 	%rd51, %r40, 4;
	add.s64 	%rd52, %rd4, %rd51;
	ld.global.u32 	%r301, [%rd52];
	sub.s32 	%r302, %r5, %r40;
	mul.wide.s32 	%rd53, %r302, 4;
	add.s64 	%rd54, %rd2, %rd53;
	ld.global.u32 	%r303, [%rd54];
	ld.global.u32 	%r304, [%rd54+4];
	ld.global.u32 	%r305, [%rd52+4];
	setp.eq.s32 	%p108, %r300, 1;
	selp.u32 	%r306, 1, 0, %p108;
	setp.eq.s32 	%p109, %r301, 1;
	selp.u32 	%r307, 1, 0, %p109;
	add.s32 	%r308, %r306, %r307;
	setp.eq.s32 	%p110, %r303, 1;
	selp.u32 	%r309, 1, 0, %p110;
	add.s32 	%r310, %r308, %r309;
	setp.eq.s32 	%p111, %r304, 1;
	selp.u32 	%r311, 1, 0, %p111;
	add.s32 	%r312, %r310, %r311;
	setp.eq.s32 	%p112, %r305, 1;
	selp.u32 	%r313, 1, 0, %p112;
	add.s32 	%r478, %r312, %r313;
	bra.uni 	$L__BB0_51;
$L__BB0_25:
	setp.lt.s32 	%p92, %r5, %r18;
	sub.s32 	%r261, %r41, %r40;
	mad.lo.s32 	%r262, %r40, %r40, %r261;
	setp.ge.s32 	%p93, %r5, %r262;
	or.pred  	%p94, %p92, %p93;
	@%p94 bra 	$L__BB0_27;
	ld.global.u32 	%r286, [%rd4+4];
	ld.global.u32 	%r287, [%rd4+-4];
	sub.s32 	%r288, %r5, %r40;
	mul.wide.s32 	%rd49, %r288, 4;
	add.s64 	%rd50, %rd2, %rd49;
	ld.global.u32 	%r289, [%rd50];
	ld.global.u32 	%r290, [%rd50+4];
	ld.global.u32 	%r291, [%rd50+-4];
	setp.eq.s32 	%p103, %r286, 1;
	selp.u32 	%r292, 1, 0, %p103;
	setp.eq.s32 	%p104, %r287, 1;
	selp.u32 	%r293, 1, 0, %p104;
	add.s32 	%r294, %r292, %r293;
	setp.eq.s32 	%p105, %r289, 1;
	selp.u32 	%r295, 1, 0, %p105;
	add.s32 	%r296, %r294, %r295;
	setp.eq.s32 	%p106, %r290, 1;
	selp.u32 	%r297, 1, 0, %p106;
	add.s32 	%r298, %r296, %r297;
	setp.eq.s32 	%p107, %r291, 1;
	selp.u32 	%r299, 1, 0, %p107;
	add.s32 	%r478, %r298, %r299;
	bra.uni 	$L__BB0_51;
$L__BB0_27:
	ld.global.u32 	%r263, [%rd4+4];
	ld.global.u32 	%r264, [%rd4+-4];
	mul.wide.s32 	%rd45, %r40, 4;
	add.s64 	%rd46, %rd4, %rd45;
	ld.global.u32 	%r265, [%rd46];
	sub.s32 	%r266, %r5, %r40;
	mul.wide.s32 	%rd47, %r266, 4;
	add.s64 	%rd48, %rd2, %rd47;
	ld.global.u32 	%r267, [%rd48];
	ld.global.u32 	%r268, [%rd48+-4];
	ld.global.u32 	%r269, [%rd48+4];
	ld.global.u32 	%r270, [%rd46+4];
	ld.global.u32 	%r271, [%rd46+-4];
	setp.eq.s32 	%p95, %r263, 1;
	selp.u32 	%r272, 1, 0, %p95;
	setp.eq.s32 	%p96, %r264, 1;
	selp.u32 	%r273, 1, 0, %p96;
	add.s32 	%r274, %r272, %r273;
	setp.eq.s32 	%p97, %r265, 1;
	selp.u32 	%r275, 1, 0, %p97;
	add.s32 	%r276, %r274, %r275;
	setp.eq.s32 	%p98, %r267, 1;
	selp.u32 	%r277, 1, 0, %p98;
	add.s32 	%r278, %r276, %r277;
	setp.eq.s32 	%p99, %r268, 1;
	selp.u32 	%r279, 1, 0, %p99;
	add.s32 	%r280, %r278, %r279;
	setp.eq.s32 	%p100, %r269, 1;
	selp.u32 	%r281, 1, 0, %p100;
	add.s32 	%r282, %r280, %r281;
	setp.eq.s32 	%p101, %r270, 1;
	selp.u32 	%r283, 1, 0, %p101;
	add.s32 	%r284, %r282, %r283;
	setp.eq.s32 	%p102, %r271, 1;
	selp.u32 	%r285, 1, 0, %p102;
	add.s32 	%r478, %r284, %r285;
	bra.uni 	$L__BB0_51;
$L__BB0_28:
	mad.lo.s32 	%r23, %r3, %r3, -1;
	setp.ne.s32 	%p4, %r4, %r23;
	@%p4 bra 	$L__BB0_36;
	mul.lo.s32 	%r24, %r40, %r40;
	add.s32 	%r25, %r24, -1;
	setp.ne.s32 	%p64, %r5, %r25;
	@%p64 bra 	$L__BB0_31;
	ld.global.u32 	%r251, [%rd4+-4];
	sub.s32 	%r252, %r5, %r40;
	mul.wide.s32 	%rd43, %r252, 4;
	add.s64 	%rd44, %rd2, %rd43;
	ld.global.u32 	%r253, [%rd44];
	ld.global.u32 	%r254, [%rd44+-4];
	setp.eq.s32 	%p87, %r251, 1;
	selp.u32 	%r255, 1, 0, %p87;
	setp.eq.s32 	%p88, %r253, 1;
	selp.u32 	%r256, 1, 0, %p88;
	add.s32 	%r257, %r255, %r256;
	setp.eq.s32 	%p89, %r254, 1;
	selp.u32 	%r258, 1, 0, %p89;
	add.s32 	%r478, %r257, %r258;
	bra.uni 	$L__BB0_51;
$L__BB0_31:
	rem.s32 	%r196, %r5, %r40;
	add.s32 	%r197, %r40, -1;
	setp.ne.s32 	%p65, %r196, %r197;
	@%p65 bra 	$L__BB0_33;
	ld.global.u32 	%r237, [%rd4+-4];
	mul.wide.s32 	%rd39, %r40, 4;
	add.s64 	%rd40, %rd4, %rd39;
	ld.global.u32 	%r238, [%rd40];
	sub.s32 	%r239, %r5, %r40;
	mul.wide.s32 	%rd41, %r239, 4;
	add.s64 	%rd42, %rd2, %rd41;
	ld.global.u32 	%r240, [%rd42];
	ld.global.u32 	%r241, [%rd42+-4];
	ld.global.u32 	%r242, [%rd40+-4];
	setp.eq.s32 	%p82, %r237, 1;
	selp.u32 	%r243, 1, 0, %p82;
	setp.eq.s32 	%p83, %r238, 1;
	selp.u32 	%r244, 1, 0, %p83;
	add.s32 	%r245, %r243, %r244;
	setp.eq.s32 	%p84, %r240, 1;
	selp.u32 	%r246, 1, 0, %p84;
	add.s32 	%r247, %r245, %r246;
	setp.eq.s32 	%p85, %r241, 1;
	selp.u32 	%r248, 1, 0, %p85;
	add.s32 	%r249, %r247, %r248;
	setp.eq.s32 	%p86, %r242, 1;
	selp.u32 	%r250, 1, 0, %p86;
	add.s32 	%r478, %r249, %r250;
	bra.uni 	$L__BB0_51;
$L__BB0_33:
	setp.ge.s32 	%p66, %r5, %r25;
	sub.s32 	%r199, %r24, %r41;
	setp.le.s32 	%p67, %r5, %r199;
	or.pred  	%p68, %p66, %p67;
	@%p68 bra 	$L__BB0_35;
	ld.global.u32 	%r223, [%rd4+-4];
	ld.global.u32 	%r224, [%rd4+4];
	sub.s32 	%r225, %r5, %r40;
	mul.wide.s32 	%rd37, %r225, 4;
	add.s64 	%rd38, %rd2, %rd37;
	ld.global.u32 	%r226, [%rd38];
	ld.global.u32 	%r227, [%rd38+-4];
	ld.global.u32 	%r228, [%rd38+4];
	setp.eq.s32 	%p77, %r223, 1;
	selp.u32 	%r229, 1, 0, %p77;
	setp.eq.s32 	%p78, %r224, 1;
	selp.u32 	%r230, 1, 0, %p78;
	add.s32 	%r231, %r229, %r230;
	setp.eq.s32 	%p79, %r226, 1;
	selp.u32 	%r232, 1, 0, %p79;
	add.s32 	%r233, %r231, %r232;
	setp.eq.s32 	%p80, %r227, 1;
	selp.u32 	%r234, 1, 0, %p80;
	add.s32 	%r235, %r233, %r234;
	setp.eq.s32 	%p81, %r228, 1;
	selp.u32 	%r236, 1, 0, %p81;
	add.s32 	%r478, %r235, %r236;
	bra.uni 	$L__BB0_51;
$L__BB0_35:
	ld.global.u32 	%r200, [%rd4+4];
	ld.global.u32 	%r201, [%rd4+-4];
	mul.wide.s32 	%rd33, %r40, 4;
	add.s64 	%rd34, %rd4, %rd33;
	ld.global.u32 	%r202, [%rd34];
	sub.s32 	%r203, %r5, %r40;
	mul.wide.s32 	%rd35, %r203, 4;
	add.s64 	%rd36, %rd2, %rd35;
	ld.global.u32 	%r204, [%rd36];
	ld.global.u32 	%r205, [%rd36+-4];
	ld.global.u32 	%r206, [%rd36+4];
	ld.global.u32 	%r207, [%rd34+4];
	ld.global.u32 	%r208, [%rd34+-4];
	setp.eq.s32 	%p69, %r200, 1;
	selp.u32 	%r209, 1, 0, %p69;
	setp.eq.s32 	%p70, %r201, 1;
	selp.u32 	%r210, 1, 0, %p70;
	add.s32 	%r211, %r209, %r210;
	setp.eq.s32 	%p71, %r202, 1;
	selp.u32 	%r212, 1, 0, %p71;
	add.s32 	%r213, %r211, %r212;
	setp.eq.s32 	%p72, %r204, 1;
	selp.u32 	%r214, 1, 0, %p72;
	add.s32 	%r215, %r213, %r214;
	setp.eq.s32 	%p73, %r205, 1;
	selp.u32 	%r216, 1, 0, %p73;
	add.s32 	%r217, %r215, %r216;
	setp.eq.s32 	%p74, %r206, 1;
	selp.u32 	%r218, 1, 0, %p74;
	add.s32 	%r219, %r217, %r218;
	setp.eq.s32 	%p75, %r207, 1;
	selp.u32 	%r220, 1, 0, %p75;
	add.s32 	%r221, %r219, %r220;
	setp.eq.s32 	%p76, %r208, 1;
	selp.u32 	%r222, 1, 0, %p76;
	add.s32 	%r478, %r221, %r222;
	bra.uni 	$L__BB0_51;
$L__BB0_36:
	setp.lt.s32 	%p5, %r4, 1;
	setp.ge.s32 	%p6, %r4, %r13;
	or.pred  	%p7, %p5, %p6;
	@%p7 bra 	$L__BB0_41;
	sub.s32 	%r153, %r1, %r3;
	mad.lo.s32 	%r154, %r153, %r41, %r40;
	setp.lt.u32 	%p49, %r5, %r154;
	@%p49 bra 	$L__BB0_40;
	not.b32 	%r155, %r1;
	add.s32 	%r156, %r3, %r155;
	mul.lo.s32 	%r157, %r156, %r41;
	not.b32 	%r158, %r157;
	add.s32 	%r159, %r40, %r158;
	setp.gt.u32 	%p50, %r5, %r159;
	@%p50 bra 	$L__BB0_40;
	ld.global.u32 	%r160, [%rd4+4];
	ld.global.u32 	%r161, [%rd4+-4];
	mul.wide.s32 	%rd27, %r40, 4;
	add.s64 	%rd28, %rd4, %rd27;
	ld.global.u32 	%r162, [%rd28];
	ld.global.u32 	%r163, [%rd28+4];
	ld.global.u32 	%r164, [%rd28+-4];
	setp.eq.s32 	%p51, %r160, 1;
	selp.u32 	%r165, 1, 0, %p51;
	setp.eq.s32 	%p52, %r161, 1;
	selp.u32 	%r166, 1, 0, %p52;
	add.s32 	%r167, %r165, %r166;
	setp.eq.s32 	%p53, %r162, 1;
	selp.u32 	%r168, 1, 0, %p53;
	add.s32 	%r169, %r167, %r168;
	setp.eq.s32 	%p54, %r163, 1;
	selp.u32 	%r170, 1, 0, %p54;
	add.s32 	%r171, %r169, %r170;
	setp.eq.s32 	%p55, %r164, 1;
	selp.u32 	%r172, 1, 0, %p55;
	add.s32 	%r478, %r171, %r172;
	bra.uni 	$L__BB0_51;
$L__BB0_40:
	ld.global.u32 	%r173, [%rd4+4];
	ld.global.u32 	%r174, [%rd4+-4];
	mul.wide.s32 	%rd29, %r40, 4;
	add.s64 	%rd30, %rd4, %rd29;
	ld.global.u32 	%r175, [%rd30];
	sub.s32 	%r176, %r5, %r40;
	mul.wide.s32 	%rd31, %r176, 4;
	add.s64 	%rd32, %rd2, %rd31;
	ld.global.u32 	%r177, [%rd32];
	ld.global.u32 	%r178, [%rd32+-4];
	ld.global.u32 	%r179, [%rd32+4];
	ld.global.u32 	%r180, [%rd30+4];
	ld.global.u32 	%r181, [%rd30+-4];
	setp.eq.s32 	%p56, %r173, 1;
	selp.u32 	%r182, 1, 0, %p56;
	setp.eq.s32 	%p57, %r174, 1;
	selp.u32 	%r183, 1, 0, %p57;
	add.s32 	%r184, %r182, %r183;
	setp.eq.s32 	%p58, %r175, 1;
	selp.u32 	%r185, 1, 0, %p58;
	add.s32 	%r186, %r184, %r185;
	setp.eq.s32 	%p59, %r177, 1;
	selp.u32 	%r187, 1, 0, %p59;
	add.s32 	%r188, %r186, %r187;
	setp.eq.s32 	%p60, %r178, 1;
	selp.u32 	%r189, 1, 0, %p60;
	add.s32 	%r190, %r188, %r189;
	setp.eq.s32 	%p61, %r179, 1;
	selp.u32 	%r191, 1, 0, %p61;
	add.s32 	%r192, %r190, %r191;
	setp.eq.s32 	%p62, %r180, 1;
	selp.u32 	%r193, 1, 0, %p62;
	add.s32 	%r194, %r192, %r193;
	setp.eq.s32 	%p63, %r181, 1;
	selp.u32 	%r195, 1, 0, %p63;
	add.s32 	%r478, %r194, %r195;
	bra.uni 	$L__BB0_51;
$L__BB0_41:
	setp.le.s32 	%p8, %r4, %r17;
	setp.ge.s32 	%p9, %r4, %r23;
	or.pred  	%p10, %p8, %p9;
	@%p10 bra 	$L__BB0_46;
	mul.lo.s32 	%r32, %r40, %r40;
	sub.s32 	%r109, %r1, %r3;
	mad.lo.s32 	%r110, %r109, %r41, %r32;
	setp.lt.u32 	%p34, %r5, %r110;
	@%p34 bra 	$L__BB0_45;
	not.b32 	%r111, %r1;
	add.s32 	%r112, %r3, %r111;
	mul.lo.s32 	%r113, %r112, %r41;
	not.b32 	%r114, %r113;
	add.s32 	%r115, %r32, %r114;
	setp.gt.u32 	%p35, %r5, %r115;
	@%p35 bra 	$L__BB0_45;
	ld.global.u32 	%r116, [%rd4+4];
	ld.global.u32 	%r117, [%rd4+-4];
	sub.s32 	%r118, %r5, %r40;
	mul.wide.s32 	%rd21, %r118, 4;
	add.s64 	%rd22, %rd2, %rd21;
	ld.global.u32 	%r119, [%rd22];
	ld.global.u32 	%r120, [%rd22+-4];
	ld.global.u32 	%r121, [%rd22+4];
	setp.eq.s32 	%p36, %r116, 1;
	selp.u32 	%r122, 1, 0, %p36;
	setp.eq.s32 	%p37, %r117, 1;
	selp.u32 	%r123, 1, 0, %p37;
	add.s32 	%r124, %r122, %r123;
	setp.eq.s32 	%p38, %r119, 1;
	selp.u32 	%r125, 1, 0, %p38;
	add.s32 	%r126, %r124, %r125;
	setp.eq.s32 	%p39, %r120, 1;
	selp.u32 	%r127, 1, 0, %p39;
	add.s32 	%r128, %r126, %r127;
	setp.eq.s32 	%p40, %r121, 1;
	selp.u32 	%r129, 1, 0, %p40;
	add.s32 	%r478, %r128, %r129;
	bra.uni 	$L__BB0_51;
$L__BB0_45:
	ld.global.u32 	%r130, [%rd4+4];
	ld.global.u32 	%r131, [%rd4+-4];
	mul.wide.s32 	%rd23, %r40, 4;
	add.s64 	%rd24, %rd4, %rd23;
	ld.global.u32 	%r132, [%rd24];
	sub.s32 	%r133, %r5, %r40;
	mul.wide.s32 	%rd25, %r133, 4;
	add.s64 	%rd26, %rd2, %rd25;
	ld.global.u32 	%r134, [%rd26];
	ld.global.u32 	%r135, [%rd26+-4];
	ld.global.u32 	%r136, [%rd26+4];
	ld.global.u32 	%r137, [%rd24+4];
	ld.global.u32 	%r138, [%rd24+-4];
	setp.eq.s32 	%p41, %r130, 1;
	selp.u32 	%r139, 1, 0, %p41;
	setp.eq.s32 	%p42, %r131, 1;
	selp.u32 	%r140, 1, 0, %p42;
	add.s32 	%r141, %r139, %r140;
	setp.eq.s32 	%p43, %r132, 1;
	selp.u32 	%r142, 1, 0, %p43;
	add.s32 	%r143, %r141, %r142;
	setp.eq.s32 	%p44, %r134, 1;
	selp.u32 	%r144, 1, 0, %p44;
	add.s32 	%r145, %r143, %r144;
	setp.eq.s32 	%p45, %r135, 1;
	selp.u32 	%r146, 1, 0, %p45;
	add.s32 	%r147, %r145, %r146;
	setp.eq.s32 	%p46, %r136, 1;
	selp.u32 	%r148, 1, 0, %p46;
	add.s32 	%r149, %r147, %r148;
	setp.eq.s32 	%p47, %r137, 1;
	selp.u32 	%r150, 1, 0, %p47;
	add.s32 	%r151, %r149, %r150;
	setp.eq.s32 	%p48, %r138, 1;
	selp.u32 	%r152, 1, 0, %p48;
	add.s32 	%r478, %r151, %r152;
	bra.uni 	$L__BB0_51;
$L__BB0_46:
	rem.s32 	%r46, %r4, %r3;
	setp.ne.s32 	%p11, %r46, %r13;
	@%p11 bra 	$L__BB0_50;
	rem.s32 	%r70, %r5, %r40;
	add.s32 	%r71, %r40, -1;
	setp.ne.s32 	%p20, %r70, %r71;
	@%p20 bra 	$L__BB0_49;
	ld.global.u32 	%r95, [%rd4+-4];
	mul.wide.s32 	%rd17, %r40, 4;
	add.s64 	%rd18, %rd4, %rd17;
	ld.global.u32 	%r96, [%rd18];
	sub.s32 	%r97, %r5, %r40;
	mul.wide.s32 	%rd19, %r97, 4;
	add.s64 	%rd20, %rd2, %rd19;
	ld.global.u32 	%r98, [%rd20];
	ld.global.u32 	%r99, [%rd20+-4];
	ld.global.u32 	%r100, [%rd18+-4];
	setp.eq.s32 	%p29, %r95, 1;
	selp.u32 	%r101, 1, 0, %p29;
	setp.eq.s32 	%p30, %r96, 1;
	selp.u32 	%r102, 1, 0, %p30;
	add.s32 	%r103, %r101, %r102;
	setp.eq.s32 	%p31, %r98, 1;
	selp.u32 	%r104, 1, 0, %p31;
	add.s32 	%r105, %r103, %r104;
	setp.eq.s32 	%p32, %r99, 1;
	selp.u32 	%r106, 1, 0, %p32;
	add.s32 	%r107, %r105, %r106;
	setp.eq.s32 	%p33, %r100, 1;
	selp.u32 	%r108, 1, 0, %p33;
	add.s32 	%r478, %r107, %r108;
	bra.uni 	$L__BB0_51;
$L__BB0_49:
	ld.global.u32 	%r72, [%rd4+4];
	ld.global.u32 	%r73, [%rd4+-4];
	mul.wide.s32 	%rd13, %r40, 4;
	add.s64 	%rd14, %rd4, %rd13;
	ld.global.u32 	%r74, [%rd14];
	sub.s32 	%r75, %r5, %r40;
	mul.wide.s32 	%rd15, %r75, 4;
	add.s64 	%rd16, %rd2, %rd15;
	ld.global.u32 	%r76, [%rd16];
	ld.global.u32 	%r77, [%rd16+-4];
	ld.global.u32 	%r78, [%rd16+4];
	ld.global.u32 	%r79, [%rd14+4];
	ld.global.u32 	%r80, [%rd14+-4];
	setp.eq.s32 	%p21, %r72, 1;
	selp.u32 	%r81, 1, 0, %p21;
	setp.eq.s32 	%p22, %r73, 1;
	selp.u32 	%r82, 1, 0, %p22;
	add.s32 	%r83, %r81, %r82;
	setp.eq.s32 	%p23, %r74, 1;
	selp.u32 	%r84, 1, 0, %p23;
	add.s32 	%r85, %r83, %r84;
	setp.eq.s32 	%p24, %r76, 1;
	selp.u32 	%r86, 1, 0, %p24;
	add.s32 	%r87, %r85, %r86;
	setp.eq.s32 	%p25, %r77, 1;
	selp.u32 	%r88, 1, 0, %p25;
	add.s32 	%r89, %r87, %r88;
	setp.eq.s32 	%p26, %r78, 1;
	selp.u32 	%r90, 1, 0, %p26;
	add.s32 	%r91, %r89, %r90;
	setp.eq.s32 	%p27, %r79, 1;
	selp.u32 	%r92, 1, 0, %p27;
	add.s32 	%r93, %r91, %r92;
	setp.eq.s32 	%p28, %r80, 1;
	selp.u32 	%r94, 1, 0, %p28;
	add.s32 	%r478, %r93, %r94;
	bra.uni 	$L__BB0_51;
$L__BB0_50:
	ld.global.u32 	%r47, [%rd4+4];
	ld.global.u32 	%r48, [%rd4+-4];
	mul.wide.s32 	%rd9, %r40, 4;
	add.s64 	%rd10, %rd4, %rd9;
	ld.global.u32 	%r49, [%rd10];
	sub.s32 	%r50, %r5, %r40;
	mul.wide.s32 	%rd11, %r50, 4;
	add.s64 	%rd12, %rd2, %rd11;
	ld.global.u32 	%r51, [%rd12];
	ld.global.u32 	%r52, [%rd12+-4];
	ld.global.u32 	%r53, [%rd12+4];
	ld.global.u32 	%r54, [%rd10+4];
	ld.global.u32 	%r55, [%rd10+-4];
	setp.eq.s32 	%p12, %r47, 1;
	selp.u32 	%r56, 1, 0, %p12;
	setp.eq.s32 	%p13, %r48, 1;
	selp.u32 	%r57, 1, 0, %p13;
	add.s32 	%r58, %r56, %r57;
	setp.eq.s32 	%p14, %r49, 1;
	selp.u32 	%r59, 1, 0, %p14;
	add.s32 	%r60, %r58, %r59;
	setp.eq.s32 	%p15, %r51, 1;
	selp.u32 	%r61, 1, 0, %p15;
	add.s32 	%r62, %r60, %r61;
	setp.eq.s32 	%p16, %r52, 1;
	selp.u32 	%r63, 1, 0, %p16;
	add.s32 	%r64, %r62, %r63;
	setp.eq.s32 	%p17, %r53, 1;
	selp.u32 	%r65, 1, 0, %p17;
	add.s32 	%r66, %r64, %r65;
	setp.eq.s32 	%p18, %r54, 1;
	selp.u32 	%r67, 1, 0, %p18;
	add.s32 	%r68, %r66, %r67;
	setp.eq.s32 	%p19, %r55, 1;
	selp.u32 	%r69, 1, 0, %p19;
	add.s32 	%r478, %r68, %r69;
$L__BB0_51:
	ld.global.u32 	%r39, [%rd4];
	setp.ne.s32 	%p176, %r39, 1;
	add.s32 	%r471, %r478, -4;
	setp.gt.u32 	%p177, %r471, -3;
	or.pred  	%p178, %p176, %p177;
	@%p178 bra 	$L__BB0_53;
	add.s64 	%rd91, %rd1, %rd8;
	mov.b32 	%r475, 0;
	st.global.u32 	[%rd91], %r475;
	st.local.u32 	[%rd3], %r5;
	mov.u64 	%rd92, $str;
	cvta.global.u64 	%rd93, %rd92;
	{ // callseq 1, 0
	.param .b64 param0;
	st.param.b64 	[param0], %rd93;
	.param .b64 param1;
	st.param.b64 	[param1], %rd7;
	.param .b32 retval0;
	call.uni (retval0), 
	vprintf, 
	(
	param0, 
	param1
	);
	ld.param.b32 	%r476, [retval0];
	} // callseq 1
	bra.uni 	$L__BB0_55;
$L__BB0_53:
	setp.ne.s32 	%p179, %r39, 0;
	setp.ne.s32 	%p180, %r478, 3;
	or.pred  	%p181, %p179, %p180;
	@%p181 bra 	$L__BB0_55;
	add.s64 	%rd86, %rd1, %rd8;
	mov.b32 	%r472, 1;
	st.global.u32 	[%rd86], %r472;
	st.local.u32 	[%rd3], %r5;
	mov.u64 	%rd87, $str$1;
	cvta.global.u64 	%rd88, %rd87;
	{ // callseq 0, 0
	.param .b64 param0;
	st.param.b64 	[param0], %rd88;
	.param .b64 param1;
	st.param.b64 	[param1], %rd7;
	.param .b32 retval0;
	call.uni (retval0), 
	vprintf, 
	(
	param0, 
	param1
	);
	ld.param.b32 	%r473, [retval0];
	} // callseq 0
$L__BB0_55:
	bar.sync 	0;
	ret;

}


// ===== COMPILED SASS (sm_100) =====

	.target	sm_100

	.elftype	@"ET_EXEC"


//--------------------- .note.nv.tkinfo           --------------------------
	.section	.note.nv.tkinfo,"",@"SHT_NOTE"
	.sectionflags	@"SHF_NOTE_NV_TKINFO"
	.tkinfo
        /*0018*/ 	.word	0x00000002
        /*0030*/ 	.string	""
        /*0030*/ 	.string	"ptxas"
        /*0030*/ 	.string	"Cuda compilation tools, release 13.0, V13.0.88"
        /*0030*/ 	.string	"Build cuda_13.0.r13.0/compiler.36424714_0"
        /*0030*/ 	.string	"-arch sm_100 -m 64 "



//--------------------- .note.nv.cuinfo           --------------------------
	.section	.note.nv.cuinfo,"",@"SHT_NOTE"
	.sectionflags	@"SHF_NOTE_NV_CUINFO"
        /*0018*/ 	.short	0x0002
        /*001a*/ 	.short	0x0064
        /*001c*/ 	.short	0x0082
	.zero		2


//--------------------- .nv.info                  --------------------------
	.section	.nv.info,"",@"SHT_CUDA_INFO"
	.align	4


	//----- nvinfo : EIATTR_REGCOUNT
	.align		4
        /*0000*/ 	.byte	0x04, 0x2f
        /*0002*/ 	.short	(.L_3 - .L_2)
	.align		4
.L_2:
        /*0004*/ 	.word	index@(_Z13llamadaCelulaPiS_ii)
        /*0008*/ 	.word	0x00000018


	//----- nvinfo : EIATTR_FRAME_SIZE
	.align		4
.L_3:
        /*000c*/ 	.byte	0x04, 0x11
        /*000e*/ 	.short	(.L_5 - .L_4)
	.align		4
.L_4:
        /*0010*/ 	.word	index@(_Z13llamadaCelulaPiS_ii)
        /*0014*/ 	.word	0x00000008


	//----- nvinfo : EIATTR_MIN_STACK_SIZE
	.align		4
.L_5:
        /*0018*/ 	.byte	0x04, 0x12
        /*001a*/ 	.short	(.L_7 - .L_6)
	.align		4
.L_6:
        /*001c*/ 	.word	index@(_Z13llamadaCelulaPiS_ii)
        /*0020*/ 	.word	0x00000008
.L_7:


//--------------------- .nv.compat                --------------------------
	.section	.nv.compat,"",@"SHT_CUDA_COMPAT_INFO"
	.align	4
        /*0000*/ 	.byte	0x02, 0x09, 0x00, 0x00, 0x02, 0x02, 0x01, 0x00, 0x02, 0x05, 0x05, 0x00, 0x03, 0x07, 0x01, 0x01
        /*0010*/ 	.byte	0x02, 0x03, 0x00, 0x00, 0x02, 0x06, 0x01, 0x00, 0x04, 0x0b, 0x08, 0x00, 0x09, 0x00, 0x00, 0x00
        /*0020*/ 	.byte	0x00, 0x00, 0x00, 0x00


//--------------------- .nv.info._Z13llamadaCelulaPiS_ii --------------------------
	.section	.nv.info._Z13llamadaCelulaPiS_ii,"",@"SHT_CUDA_INFO"
	.sectionflags	@""
	.align	4


	//----- nvinfo : EIATTR_CUDA_API_VERSION
	.align		4
        /*0000*/ 	.byte	0x04, 0x37
        /*0002*/ 	.short	(.L_9 - .L_8)
.L_8:
        /*0004*/ 	.word	0x00000082


	//----- nvinfo : EIATTR_KPARAM_INFO
	.align		4
.L_9:
        /*0008*/ 	.byte	0x04, 0x17
        /*000a*/ 	.short	(.L_11 - .L_10)
.L_10:
        /*000c*/ 	.word	0x00000000
        /*0010*/ 	.short	0x0003
        /*0012*/ 	.short	0x0014
        /*0014*/ 	.byte	0x00, 0xf0, 0x11, 0x00


	//----- nvinfo : EIATTR_KPARAM_INFO
	.align		4
.L_11:
        /*0018*/ 	.byte	0x04, 0x17
        /*001a*/ 	.short	(.L_13 - .L_12)
.L_12:
        /*001c*/ 	.word	0x00000000
        /*0020*/ 	.short	0x0002
        /*0022*/ 	.short	0x0010
        /*0024*/ 	.byte	0x00, 0xf0, 0x11, 0x00


	//----- nvinfo : EIATTR_KPARAM_INFO
	.align		4
.L_13:
        /*0028*/ 	.byte	0x04, 0x17
        /*002a*/ 	.short	(.L_15 - .L_14)
.L_14:
        /*002c*/ 	.word	0x00000000
        /*0030*/ 	.short	0x0001
        /*0032*/ 	.short	0x0008
        /*0034*/ 	.byte	0x00, 0xf5, 0x21, 0x00


	//----- nvinfo : EIATTR_KPARAM_INFO
	.align		4
.L_15:
        /*0038*/ 	.byte	0x04, 0x17
        /*003a*/ 	.short	(.L_17 - .L_16)
.L_16:
        /*003c*/ 	.word	0x00000000
        /*0040*/ 	.short	0x0000
        /*0042*/ 	.short	0x0000
        /*0044*/ 	.byte	0x00, 0xf5, 0x21, 0x00


	//----- nvinfo : EIATTR_SPARSE_MMA_MASK
	.align		4
.L_17:
        /*0048*/ 	.byte	0x03, 0x50
        /*004a*/ 	.short	0x0000


	//----- nvinfo : EIATTR_MAXREG_COUNT
	.align		4
        /*004c*/ 	.byte	0x03, 0x1b
        /*004e*/ 	.short	0x00ff


	//----- nvinfo : EIATTR_NUM_BARRIERS
	.align		4
        /*0050*/ 	.byte	0x02, 0x4c
        /*0052*/ 	.byte	0x01
	.zero		1


	//----- nvinfo : EIATTR_EXTERNS
	.align		4
        /*0054*/ 	.byte	0x04, 0x0f
        /*0056*/ 	.short	(.L_19 - .L_18)


	//   ....[0]....
	.align		4
.L_18:
        /*0058*/ 	.word	index@(vprintf)


	//----- nvinfo : EIATTR_MERCURY_ISA_VERSION
	.align		4
.L_19:
        /*005c*/ 	.byte	0x03, 0x5f
        /*005e*/ 	.short	0x0101


	//----- nvinfo : EIATTR_VRC_CTA_INIT_COUNT
	.align		4
        /*0060*/ 	.byte	0x02, 0x4a
	.zero		1
	.zero		1


	//----- nvinfo : EIATTR_SYSCALL_OFFSETS
	.align		4
        /*0064*/ 	.byte	0x04, 0x46
        /*0066*/ 	.short	(.L_21 - .L_20)


	//   ....[0]....
.L_20:
        /*0068*/ 	.word	0x00003840


	//   ....[1]....
        /*006c*/ 	.word	0x00003940


	//----- nvinfo : EIATTR_EXIT_INSTR_OFFSETS
	.align		4
.L_21:
        /*0070*/ 	.byte	0x04, 0x1c
        /*0072*/ 	.short	(.L_23 - .L_22)


	//   ....[0]....
.L_22:
        /*0074*/ 	.word	0x00003970


	//----- nvinfo : EIATTR_CRS_STACK_SIZE
	.align		4
.L_23:
        /*0078*/ 	.byte	0x04, 0x1e
        /*007a*/ 	.short	(.L_25 - .L_24)
.L_24:
        /*007c*/ 	.word	0x00000000


	//----- nvinfo : EIATTR_CBANK_PARAM_SIZE
	.align		4
.L_25:
        /*0080*/ 	.byte	0x03, 0x19
        /*0082*/ 	.short	0x0018


	//----- nvinfo : EIATTR_PARAM_CBANK
	.align		4
        /*0084*/ 	.byte	0x04, 0x0a
        /*0086*/ 	.short	(.L_27 - .L_26)
	.align		4
.L_26:
        /*0088*/ 	.word	index@(.nv.constant0._Z13llamadaCelulaPiS_ii)
        /*008c*/ 	.short	0x0380
        /*008e*/ 	.short	0x0018


	//----- nvinfo : EIATTR_SW_WAR
	.align		4
.L_27:
        /*0090*/ 	.byte	0x04, 0x36
        /*0092*/ 	.short	(.L_29 - .L_28)
.L_28:
        /*0094*/ 	.word	0x00000008
.L_29:


//--------------------- .nv.callgraph             --------------------------
	.section	.nv.callgraph,"",@"SHT_CUDA_CALLGRAPH"
	.align	4
	.sectionentsize	8
	.align		4
        /*0000*/ 	.word	0x00000000
	.align		4
        /*0004*/ 	.word	0xffffffff
	.align		4
        /*0008*/ 	.word	index@(_Z13llamadaCelulaPiS_ii)
	.align		4
        /*000c*/ 	.word	index@(vprintf)
	.align		4
        /*0010*/ 	.word	0x00000000
	.align		4
        /*0014*/ 	.word	0xfffffffe
	.align		4
        /*0018*/ 	.word	0x00000000
	.align		4
        /*001c*/ 	.word	0xfffffffd
	.align		4
        /*0020*/ 	.word	0x00000000
	.align		4
        /*0024*/ 	.word	0xfffffffc


//--------------------- .nv.constant4             --------------------------
	.section	.nv.constant4,"a",@progbits
	.align	8
	.align		8
.nv.constant4:
        /*0000*/ 	.dword	vprintf
	.align		8
        /*0008*/ 	.dword	$str
	.align		8
        /*0010*/ 	.dword	$str$1


//--------------------- .text._Z13llamadaCelulaPiS_ii --------------------------
	.section	.text._Z13llamadaCelulaPiS_ii,"ax",@progbits
	.align	128
        .global         _Z13llamadaCelulaPiS_ii
        .type           _Z13llamadaCelulaPiS_ii,@function
        .size           _Z13llamadaCelulaPiS_ii,(.L_x_31 - _Z13llamadaCelulaPiS_ii)
        .other          _Z13llamadaCelulaPiS_ii,@"STO_CUDA_ENTRY STV_DEFAULT"
_Z13llamadaCelulaPiS_ii:
.text._Z13llamadaCelulaPiS_ii:
[----:B------:R-:W0:Y:S08]  /*0000*/  LDC R1, c[0x0][0x37c] ;  /* 0x0000df00ff017b82 */ /* 0x000e300000000800 */
[----:B------:R-:W1:Y:S01]  /*0010*/  LDC.64 R10, c[0x0][0x390] ;  /* 0x0000e400ff0a7b82 */ /* 0x000e620000000a00 */
[----:B------:R-:W2:Y:S01]  /*0020*/  S2R R14, SR_TID.Y ;  /* 0x00000000000e7919 */ /* 0x000ea20000002200 */
[----:B------:R-:W3:Y:S01]  /*0030*/  LDCU UR4, c[0x0][0x2f8] ;  /* 0x00005f00ff0477ac */ /* 0x000ee20008000800 */
[----:B0-----:R-:W-:Y:S01]  /*0040*/  VIADD R1, R1, 0xfffffff8 ;  /* 0xfffffff801017836 */ /* 0x001fe20000000000 */
[----:B------:R-:W-:Y:S01]  /*0050*/  BSSY.RECONVERGENT B0, `(.L_x_0) ;  /* 0x000036e000007945 */ /* 0x000fe20003800200 */
[----:B------:R-:W0:Y:S03]  /*0060*/  LDCU UR5, c[0x0][0x2fc] ;  /* 0x00005f80ff0577ac */ /* 0x000e260008000800 */
[----:B------:R-:W4:Y:S01]  /*0070*/  S2UR UR6, SR_CTAID.X ;  /* 0x00000000000679c3 */ /* 0x000f220000002500 */
[----:B------:R-:W0:Y:S07]  /*0080*/  LDCU.64 UR36, c[0x0][0x358] ;  /* 0x00006b00ff2477ac */ /* 0x000e2e0008000a00 */
[----:B------:R-:W5:Y:S01]  /*0090*/  LDC.64 R8, c[0x0][0x380] ;  /* 0x0000e000ff087b82 */ /* 0x000f620000000a00 */
[----:B-1----:R-:W-:-:S02]  /*00a0*/  IABS R6, R11 ;  /* 0x0000000b00067213 */ /* 0x002fc40000000000 */
[----:B------:R-:W-:Y:S02]  /*00b0*/  IABS R0, R10 ;  /* 0x0000000a00007213 */ /* 0x000fe40000000000 */
[----:B------:R-:W1:Y:S08]  /*00c0*/  I2F.RP R4, R6 ;  /* 0x0000000600047306 */ /* 0x000e700000209400 */
[----:B-1----:R-:W1:Y:S02]  /*00d0*/  MUFU.RCP R4, R4 ;  /* 0x0000000400047308 */ /* 0x002e640000001000 */
[----:B-1----:R-:W-:-:S02]  /*00e0*/  VIADD R2, R4, 0xffffffe ;  /* 0x0ffffffe04027836 */ /* 0x002fc40000000000 */
[----:B------:R-:W4:Y:S04]  /*00f0*/  S2R R4, SR_TID.X ;  /* 0x0000000000047919 */ /* 0x000f280000002100 */
[----:B------:R1:W3:Y:S02]  /*0100*/  F2I.FTZ.U32.TRUNC.NTZ R3, R2 ;  /* 0x0000000200037305 */ /* 0x0002e4000021f000 */
[----:B-1----:R-:W-:Y:S02]  /*0110*/  HFMA2 R2, -RZ, RZ, 0, 0 ;  /* 0x00000000ff027431 */ /* 0x002fe400000001ff */
[----:B---3--:R-:W-:-:S04]  /*0120*/  IMAD.MOV R5, RZ, RZ, -R3 ;  /* 0x000000ffff057224 */ /* 0x008fc800078e0a03 */
[----:B------:R-:W-:-:S04]  /*0130*/  IMAD R5, R5, R6, RZ ;  /* 0x0000000605057224 */ /* 0x000fc800078e02ff */
[----:B------:R-:W-:Y:S02]  /*0140*/  IMAD.HI.U32 R3, R3, R5, R2 ;  /* 0x0000000503037227 */ /* 0x000fe400078e0002 */
[----:B------:R-:W2:Y:S04]  /*0150*/  S2R R5, SR_CTAID.Y ;  /* 0x0000000000057919 */ /* 0x000ea80000002600 */
[----:B------:R-:W-:-:S04]  /*0160*/  IMAD.HI.U32 R2, R3, R0, RZ ;  /* 0x0000000003027227 */ /* 0x000fc800078e00ff */
[----:B------:R-:W-:-:S04]  /*0170*/  IMAD.MOV R3, RZ, RZ, -R2 ;  /* 0x000000ffff037224 */ /* 0x000fc800078e0a02 */
[----:B------:R-:W-:-:S05]  /*0180*/  IMAD R3, R6, R3, R0 ;  /* 0x0000000306037224 */ /* 0x000fca00078e0200 */
[----:B------:R-:W-:-:S13]  /*0190*/  ISETP.GT.U32.AND P2, PT, R6, R3, PT ;  /* 0x000000030600720c */ /* 0x000fda0003f44070 */
[----:B------:R-:W-:Y:S02]  /*01a0*/  @!P2 IMAD.IADD R3, R3, 0x1, -R6 ;  /* 0x000000010303a824 */ /* 0x000fe400078e0a06 */
[----:B------:R-:W-:Y:S01]  /*01b0*/  @!P2 VIADD R2, R2, 0x1 ;  /* 0x000000010202a836 */ /* 0x000fe20000000000 */
[----:B------:R-:W-:Y:S02]  /*01c0*/  ISETP.NE.AND P2, PT, R11, RZ, PT ;  /* 0x000000ff0b00720c */ /* 0x000fe40003f45270 */
[----:B------:R-:W-:Y:S02]  /*01d0*/  ISETP.GE.U32.AND P0, PT, R3, R6, PT ;  /* 0x000000060300720c */ /* 0x000fe40003f06070 */
[----:B------:R-:W-:-:S04]  /*01e0*/  LOP3.LUT R3, R10, R11, RZ, 0x3c, !PT ;  /* 0x0000000b0a037212 */ /* 0x000fc800078e3cff */
[----:B------:R-:W-:Y:S01]  /*01f0*/  ISETP.GE.AND P1, PT, R3, RZ, PT ;  /* 0x000000ff0300720c */ /* 0x000fe20003f26270 */
[----:B----4-:R-:W-:Y:S02]  /*0200*/  IMAD R3, R11, UR6, R4 ;  /* 0x000000060b037c24 */ /* 0x010fe4000f8e0204 */
[----:B--2---:R-:W-:-:S04]  /*0210*/  IMAD R4, R5, R11, R14 ;  /* 0x0000000b05047224 */ /* 0x004fc800078e020e */
[----:B------:R-:W-:Y:S01]  /*0220*/  @P0 IADD3 R2, PT, PT, R2, 0x1, RZ ;  /* 0x0000000102020810 */ /* 0x000fe20007ffe0ff */
[----:B------:R-:W-:-:S05]  /*0230*/  IMAD R3, R4, R10, R3 ;  /* 0x0000000a04037224 */ /* 0x000fca00078e0203 */
[----:B------:R-:W-:Y:S01]  /*0240*/  @!P1 IMAD.MOV R2, RZ, RZ, -R2 ;  /* 0x000000ffff029224 */ /* 0x000fe200078e0a02 */
[----:B------:R-:W-:Y:S02]  /*0250*/  @!P2 LOP3.LUT R2, RZ, R11, RZ, 0x33, !PT ;  /* 0x0000000bff02a212 */ /* 0x000fe400078e33ff */
[----:B------:R-:W-:-:S03]  /*0260*/  IADD3 R6, P1, PT, R1, UR4, RZ ;  /* 0x0000000401067c10 */ /* 0x000fc6000ff3e0ff */
[----:B------:R-:W-:Y:S02]  /*0270*/  IMAD R12, R2, R5, UR6 ;  /* 0x00000006020c7e24 */ /* 0x000fe4000f8e0205 */
[----:B0-----:R-:W-:Y:S02]  /*0280*/  IMAD.X R7, RZ, RZ, UR5, P1 ;  /* 0x00000005ff077e24 */ /* 0x001fe400088e06ff */
[----:B-----5:R-:W-:Y:S01]  /*0290*/  IMAD.WIDE R4, R3, 0x4, R8 ;  /* 0x0000000403047825 */ /* 0x020fe200078e0208 */
[----:B------:R-:W-:-:S13]  /*02a0*/  ISETP.NE.AND P0, PT, R12, RZ, PT ;  /* 0x000000ff0c00720c */ /* 0x000fda0003f05270 */
[----:B------:R-:W-:Y:S05]  /*02b0*/  @P0 BRA `(.L_x_1) ;  /* 0x0000000800bc0947 */ /* 0x000fea0003800000 */
[----:B------:R-:W-:-:S13]  /*02c0*/  ISETP.NE.AND P0, PT, R3, RZ, PT ;  /* 0x000000ff0300720c */ /* 0x000fda0003f05270 */
[----:B------:R-:W-:Y:S05]  /*02d0*/  @P0 BRA `(.L_x_2) ;  /* 0x00000000003c0947 */ /* 0x000fea0003800000 */
[----:B------:R-:W0:Y:S01]  /*02e0*/  LDC.64 R12, c[0x0][0x380] ;  /* 0x0000e000ff0c7b82 */ /* 0x000e220000000a00 */
[----:B------:R-:W-:-:S05]  /*02f0*/  IMAD.WIDE R8, R10, 0x4, R8 ;  /* 0x000000040a087825 */ /* 0x000fca00078e0208 */
[----:B------:R-:W2:Y:S04]  /*0300*/  LDG.E R2, desc[UR36][R8.64] ;  /* 0x0000002408027981 */ /* 0x000ea8000c1e1900 */
[----:B------:R-:W3:Y:S04]  /*0310*/  LDG.E R0, desc[UR36][R8.64+0x4] ;  /* 0x0000042408007981 */ /* 0x000ee8000c1e1900 */
[----:B0-----:R-:W4:Y:S01]  /*0320*/  LDG.E R12, desc[UR36][R12.64+0x4] ;  /* 0x000004240c0c7981 */ /* 0x001f22000c1e1900 */
[----:B--2---:R-:W-:Y:S02]  /*0330*/  ISETP.NE.AND P1, PT, R2, 0x1, PT ;  /* 0x000000010200780c */ /* 0x004fe40003f25270 */
[----:B---3--:R-:W-:-:S02]  /*0340*/  ISETP.NE.AND P2, PT, R0, 0x1, PT ;  /* 0x000000010000780c */ /* 0x008fc40003f45270 */
[----:B------:R-:W-:Y:S01]  /*0350*/  SEL R0, RZ, 0x1, P1 ;  /* 0x00000001ff007807 */ /* 0x000fe20000800000 */
[----:B------:R-:W-:Y:S01]  /*0360*/  IMAD.MOV.U32 R2, RZ, RZ, 0x2 ;  /* 0x00000002ff027424 */ /* 0x000fe200078e00ff */
[----:B----4-:R-:W-:-:S07]  /*0370*/  ISETP.NE.AND P0, PT, R12, 0x1, PT ;  /* 0x000000010c00780c */ /* 0x010fce0003f05270 */
[----:B------:R-:W-:-:S06]  /*0380*/  @P1 IADD3 R2, PT, PT, RZ, 0x1, RZ ;  /* 0x00000001ff021810 */ /* 0x000fcc0007ffe0ff */
[----:B------:R-:W-:-:S04]  /*0390*/  @P0 IMAD.MOV R2, RZ, RZ, R0 ;  /* 0x000000ffff020224 */ /* 0x000fc800078e0200 */
[----:B------:R-:W-:Y:S02]  /*03a0*/  VIADD R0, R2, 0x1 ;  /* 0x0000000102007836 */ /* 0x000fe40000000000 */
[----:B------:R-:W-:Y:S01]  /*03b0*/  @P2 IMAD.MOV R0, RZ, RZ, R2 ;  /* 0x000000ffff002224 */ /* 0x000fe200078e0202 */
[----:B------:R-:W-:Y:S06]  /*03c0*/  BRA `(.L_x_3) ;  /* 0x0000003000d87947 */ /* 0x000fec0003800000 */
.L_x_2:
[----:B------:R-:W-:-:S04]  /*03d0*/  IADD3 R2, PT, PT, R11, -0x1, RZ ;  /* 0xffffffff0b027810 */ /* 0x000fc80007ffe0ff */
[----:B------:R-:W-:-:S13]  /*03e0*/  ISETP.NE.AND P0, PT, R3, R2, PT ;  /* 0x000000020300720c */ /* 0x000fda0003f05270 */
[----:B------:R-:W-:Y:S05]  /*03f0*/  @P0 BRA `(.L_x_4) ;  /* 0x0000000000580947 */ /* 0x000fea0003800000 */
[----:B------:R-:W2:Y:S01]  /*0400*/  LDG.E R12, desc[UR36][R4.64+0x4] ;  /* 0x00000424040c7981 */ /* 0x000ea2000c1e1900 */
[----:B------:R-:W-:-:S03]  /*0410*/  IMAD.WIDE R10, R10, 0x4, R4 ;  /* 0x000000040a0a7825 */ /* 0x000fc600078e0204 */
[----:B------:R-:W3:Y:S04]  /*0420*/  LDG.E R0, desc[UR36][R4.64+-0x4] ;  /* 0xfffffc2404007981 */ /* 0x000ee8000c1e1900 */
[----:B------:R-:W4:Y:S04]  /*0430*/  LDG.E R2, desc[UR36][R10.64] ;  /* 0x000000240a027981 */ /* 0x000f28000c1e1900 */
[----:B------:R-:W5:Y:S04]  /*0440*/  LDG.E R8, desc[UR36][R10.64+-0x4] ;  /* 0xfffffc240a087981 */ /* 0x000f68000c1e1900 */
[----:B------:R-:W5:Y:S01]  /*0450*/  LDG.E R9, desc[UR36][R10.64+0x4] ;  /* 0x000004240a097981 */ /* 0x000f62000c1e1900 */
[----:B--2---:R-:W-:Y:S01]  /*0460*/  ISETP.NE.AND P2, PT, R12, 0x1, PT ;  /* 0x000000010c00780c */ /* 0x004fe20003f45270 */
[----:B------:R-:W-:Y:S01]  /*0470*/  IMAD.MOV.U32 R12, RZ, RZ, 0x2 ;  /* 0x00000002ff0c7424 */ /* 0x000fe200078e00ff */
[----:B---3--:R-:W-:-:S02]  /*0480*/  ISETP.NE.AND P1, PT, R0, 0x1, PT ;  /* 0x000000010000780c */ /* 0x008fc40003f25270 */
[----:B------:R-:W-:Y:S02]  /*0490*/  SEL R0, RZ, 0x1, P2 ;  /* 0x00000001ff007807 */ /* 0x000fe40001000000 */
[----:B----4-:R-:W-:-:S07]  /*04a0*/  ISETP.NE.AND P0, PT, R2, 0x1, PT ;  /* 0x000000010200780c */ /* 0x010fce0003f05270 */
[----:B------:R-:W-:Y:S02]  /*04b0*/  @P2 IMAD.MOV R12, RZ, RZ, 0x1 ;  /* 0x00000001ff0c2424 */ /* 0x000fe400078e02ff */
[----:B------:R-:W-:Y:S01]  /*04c0*/  @P1 IMAD.MOV R12, RZ, RZ, R0 ;  /* 0x000000ffff0c1224 */ /* 0x000fe200078e0200 */
[----:B-----5:R-:W-:-:S04]  /*04d0*/  ISETP.NE.AND P1, PT, R8, 0x1, PT ;  /* 0x000000010800780c */ /* 0x020fc80003f25270 */
[----:B------:R-:W-:Y:S01]  /*04e0*/  IADD3 R0, PT, PT, R12, 0x1, RZ ;  /* 0x000000010c007810 */ /* 0x000fe20007ffe0ff */
[----:B------:R-:W-:Y:S01]  /*04f0*/  @P0 IMAD.MOV R0, RZ, RZ, R12 ;  /* 0x000000ffff000224 */ /* 0x000fe200078e020c */
[----:B------:R-:W-:-:S03]  /*0500*/  ISETP.NE.AND P0, PT, R9, 0x1, PT ;  /* 0x000000010900780c */ /* 0x000fc60003f05270 */
[----:B------:R-:W-:-:S04]  /*0510*/  VIADD R2, R0, 0x1 ;  /* 0x0000000100027836 */ /* 0x000fc80000000000 */
[----:B------:R-:W-:-:S05]  /*0520*/  @P1 IMAD.MOV R2, RZ, RZ, R0 ;  /* 0x000000ffff021224 */ /* 0x000fca00078e0200 */
[----:B------:R-:W-:Y:S01]  /*0530*/  IADD3 R0, PT, PT, R2, 0x1, RZ ;  /* 0x0000000102007810 */ /* 0x000fe20007ffe0ff */
[----:B------:R-:W-:Y:S01]  /*0540*/  @P0 IMAD.MOV R0, RZ, RZ, R2 ;  /* 0x000000ffff000224 */ /* 0x000fe200078e0202 */
[----:B------:R-:W-:Y:S06]  /*0550*/  BRA `(.L_x_3) ;  /* 0x0000003000747947 */ /* 0x000fec0003800000 */
.L_x_4:
[----:B------:R-:W-:-:S05]  /*0560*/  IMAD R2, R2, R10, RZ ;  /* 0x0000000a02027224 */ /* 0x000fca00078e02ff */
[----:B------:R-:W-:-:S13]  /*0570*/  ISETP.NE.AND P0, PT, R3, R2, PT ;  /* 0x000000020300720c */ /* 0x000fda0003f05270 */
[----:B------:R-:W-:Y:S05]  /*0580*/  @P0 BRA `(.L_x_5) ;  /* 0x0000000000600947 */ /* 0x000fea0003800000 */
[----:B------:R-:W-:Y:S01]  /*0590*/  IMAD.IADD R11, R3, 0x1, -R10 ;  /* 0x00000001030b7824 */ /* 0x000fe200078e0a0a */
[----:B------:R-:W2:Y:S03]  /*05a0*/  LDG.E R2, desc[UR36][R4.64+0x4] ;  /* 0x0000042404027981 */ /* 0x000ea6000c1e1900 */
[----:B------:R-:W-:-:S05]  /*05b0*/  IMAD.WIDE R8, R11, 0x4, R8 ;  /* 0x000000040b087825 */ /* 0x000fca00078e0208 */
[----:B------:R-:W3:Y:S04]  /*05c0*/  LDG.E R14, desc[UR36][R8.64] ;  /* 0x00000024080e7981 */ /* 0x000ee8000c1e1900 */
[----:B------:R-:W4:Y:S01]  /*05d0*/  LDG.E R0, desc[UR36][R8.64+0x4] ;  /* 0x0000042408007981 */ /* 0x000f22000c1e1900 */
[----:B------:R-:W-:-:S05]  /*05e0*/  IMAD.WIDE R10, R10, 0x4, R4 ;  /* 0x000000040a0a7825 */ /* 0x000fca00078e0204 */
[----:B------:R-:W5:Y:S04]  /*05f0*/  LDG.E R12, desc[UR36][R10.64] ;  /* 0x000000240a0c7981 */ /* 0x000f68000c1e1900 */
[----:B------:R-:W5:Y:S01]  /*0600*/  LDG.E R13, desc[UR36][R10.64+0x4] ;  /* 0x000004240a0d7981 */ /* 0x000f62000c1e1900 */
[----:B--2---:R-:W-:Y:S02]  /*0610*/  ISETP.NE.AND P2, PT, R2, 0x1, PT ;  /* 0x000000010200780c */ /* 0x004fe40003f45270 */
[----:B---3--:R-:W-:Y:S02]  /*0620*/  ISETP.NE.AND P1, PT, R14, 0x1, PT ;  /* 0x000000010e00780c */ /* 0x008fe40003f25270 */
[----:B----4-:R-:W-:Y:S02]  /*0630*/  ISETP.NE.AND P0, PT, R0, 0x1, PT ;  /* 0x000000010000780c */ /* 0x010fe40003f05270 */
[----:B------:R-:W-:Y:S01]  /*0640*/  SEL R0, RZ, 0x1, P1 ;  /* 0x00000001ff007807 */ /* 0x000fe20000800000 */
[----:B------:R-:W-:-:S08]  /*0650*/  IMAD.MOV.U32 R2, RZ, RZ, 0x2 ;  /* 0x00000002ff027424 */ /* 0x000fd000078e00ff */
[----:B------:R-:W-:Y:S01]  /*0660*/  @P1 IADD3 R2, PT, PT, RZ, 0x1, RZ ;  /* 0x00000001ff021810 */ /* 0x000fe20007ffe0ff */
[----:B------:R-:W-:Y:S01]  /*0670*/  @P2 IMAD.MOV R2, RZ, RZ, R0 ;  /* 0x000000ffff022224 */ /* 0x000fe200078e0200 */
[----:B-----5:R-:W-:-:S03]  /*0680*/  ISETP.NE.AND P1, PT, R12, 0x1, PT ;  /* 0x000000010c00780c */ /* 0x020fc60003f25270 */
[----:B------:R-:W-:Y:S02]  /*0690*/  VIADD R0, R2, 0x1 ;  /* 0x0000000102007836 */ /* 0x000fe40000000000 */
[----:B------:R-:W-:Y:S01]  /*06a0*/  @P0 IMAD.MOV R0, RZ, RZ, R2 ;  /* 0x000000ffff000224 */ /* 0x000fe200078e0202 */
[----:B------:R-:W-:-:S04]  /*06b0*/  ISETP.NE.AND P0, PT, R13, 0x1, PT ;  /* 0x000000010d00780c */ /* 0x000fc80003f05270 */
[----:B------:R-:W-:-:S03]  /*06c0*/  IADD3 R2, PT, PT, R0, 0x1, RZ ;  /* 0x0000000100027810 */ /* 0x000fc60007ffe0ff */
[----:B------:R-:W-:-:S04]  /*06d0*/  @P1 IMAD.MOV R2, RZ, RZ, R0 ;  /* 0x000000ffff021224 */ /* 0x000fc800078e0200 */
[----:B------:R-:W-:Y:S02]  /*06e0*/  VIADD R0, R2, 0x1 ;  /* 0x0000000102007836 */ /* 0x000fe40000000000 */
[----:B------:R-:W-:Y:S01]  /*06f0*/  @P0 IMAD.MOV R0, RZ, RZ, R2 ;  /* 0x000000ffff000224 */ /* 0x000fe200078e0202 */
[----:B------:R-:W-:Y:S06]  /*0700*/  BRA `(.L_x_3) ;  /* 0x0000003000087947 */ /* 0x000fec0003800000 */
.L_x_5:
[----:B------:R-:W0:Y:S01]  /*0710*/  I2F.RP R2, R0 ;  /* 0x0000000000027306 */ /* 0x000e220000209400 */
[----:B------:R-:W-:Y:S02]  /*0720*/  IABS R14, R3 ;  /* 0x00000003000e7213 */ /* 0x000fe40000000000 */
[----:B------:R-:W-:-:S05]  /*0730*/  ISETP.GE.AND P2, PT, R3, RZ, PT ;  /* 0x000000ff0300720c */ /* 0x000fca0003f46270 */
[----:B0-----:R-:W0:Y:S02]  /*0740*/  MUFU.RCP R2, R2 ;  /* 0x0000000200027308 */ /* 0x001e240000001000 */
[----:B0-----:R-:W-:-:S06]  /*0750*/  IADD3 R12, PT, PT, R2, 0xffffffe, RZ ;  /* 0x0ffffffe020c7810 */ /* 0x001fcc0007ffe0ff */
[----:B------:R0:W1:Y:S02]  /*0760*/  F2I.FTZ.U32.TRUNC.NTZ R13, R12 ;  /* 0x0000000c000d7305 */ /* 0x000064000021f000 */
[----:B0-----:R-:W-:Y:S02]  /*0770*/  IMAD.MOV.U32 R12, RZ, RZ, RZ ;  /* 0x000000ffff0c7224 */ /* 0x001fe400078e00ff */
[----:B-1----:R-:W-:-:S04]  /*0780*/  IMAD.MOV R15, RZ, RZ, -R13 ;  /* 0x000000ffff0f7224 */ /* 0x002fc800078e0a0d */
[----:B------:R-:W-:-:S04]  /*0790*/  IMAD R15, R15, R0, RZ ;  /* 0x000000000f0f7224 */ /* 0x000fc800078e02ff */
[----:B------:R-:W-:-:S06]  /*07a0*/  IMAD.HI.U32 R13, R13, R15, R12 ;  /* 0x0000000f0d0d7227 */ /* 0x000fcc00078e000c */
[----:B------:R-:W-:-:S04]  /*07b0*/  IMAD.HI.U32 R13, R13, R14, RZ ;  /* 0x0000000e0d0d7227 */ /* 0x000fc800078e00ff */
[----:B------:R-:W-:-:S04]  /*07c0*/  IMAD.MOV R13, RZ, RZ, -R13 ;  /* 0x000000ffff0d7224 */ /* 0x000fc800078e0a0d */
[----:B------:R-:W-:-:S05]  /*07d0*/  IMAD R13, R0, R13, R14 ;  /* 0x0000000d000d7224 */ /* 0x000fca00078e020e */
[----:B------:R-:W-:-:S13]  /*07e0*/  ISETP.GT.U32.AND P0, PT, R0, R13, PT ;  /* 0x0000000d0000720c */ /* 0x000fda0003f04070 */
[----:B------:R-:W-:Y:S02]  /*07f0*/  @!P0 IADD3 R13, PT, PT, R13, -R0, RZ ;  /* 0x800000000d0d8210 */ /* 0x000fe40007ffe0ff */
[----:B------:R-:W-:Y:S02]  /*0800*/  ISETP.NE.AND P0, PT, R10, RZ, PT ;  /* 0x000000ff0a00720c */ /* 0x000fe40003f05270 */
[----:B------:R-:W-:-:S13]  /*0810*/  ISETP.GT.U32.AND P1, PT, R0, R13, PT ;  /* 0x0000000d0000720c */ /* 0x000fda0003f24070 */
[----:B------:R-:W-:-:S04]  /*0820*/  @!P1 IMAD.IADD R13, R13, 0x1, -R0 ;  /* 0x000000010d0d9824 */ /* 0x000fc800078e0a00 */
[----:B------:R-:W-:Y:S01]  /*0830*/  @!P2 IMAD.MOV R13, RZ, RZ, -R13 ;  /* 0x000000ffff0da224 */ /* 0x000fe200078e0a0d */
[----:B------:R-:W-:-:S04]  /*0840*/  @!P0 LOP3.LUT R13, RZ, R10, RZ, 0x33, !PT ;  /* 0x0000000aff0d8212 */ /* 0x000fc800078e33ff */
[----:B------:R-:W-:-:S13]  /*0850*/  ISETP.NE.AND P0, PT, R13, RZ, PT ;  /* 0x000000ff0d00720c */ /* 0x000fda0003f05270 */
[----:B------:R-:W-:Y:S05]  /*0860*/  @P0 BRA `(.L_x_6) ;  /* 0x0000000000600947 */ /* 0x000fea0003800000 */
[----:B------:R-:W-:Y:S01]  /*0870*/  IMAD.WIDE R12, R10, 0x4, R4 ;  /* 0x000000040a0c7825 */ /* 0x000fe200078e0204 */
[----:B------:R-:W2:Y:S03]  /*0880*/  LDG.E R0, desc[UR36][R4.64+0x4] ;  /* 0x0000042404007981 */ /* 0x000ea6000c1e1900 */
[----:B------:R-:W-:Y:S01]  /*0890*/  IMAD.IADD R11, R3, 0x1, -R10 ;  /* 0x00000001030b7824 */ /* 0x000fe200078e0a0a */
[----:B------:R-:W3:Y:S03]  /*08a0*/  LDG.E R2, desc[UR36][R12.64] ;  /* 0x000000240c027981 */ /* 0x000ee6000c1e1900 */
[----:B------:R-:W-:Y:S01]  /*08b0*/  IMAD.WIDE R8, R11, 0x4, R8 ;  /* 0x000000040b087825 */ /* 0x000fe200078e0208 */
[----:B------:R-:W4:Y:S04]  /*08c0*/  LDG.E R14, desc[UR36][R12.64+0x4] ;  /* 0x000004240c0e7981 */ /* 0x000f28000c1e1900 */
[----:B------:R-:W5:Y:S04]  /*08d0*/  LDG.E R10, desc[UR36][R8.64] ;  /* 0x00000024080a7981 */ /* 0x000f68000c1e1900 */
[----:B------:R-:W4:Y:S01]  /*08e0*/  LDG.E R11, desc[UR36][R8.64+0x4] ;  /* 0x00000424080b7981 */ /* 0x000f22000c1e1900 */
[----:B--2---:R-:W-:-:S02]  /*08f0*/  ISETP.NE.AND P1, PT, R0, 0x1, PT ;  /* 0x000000010000780c */ /* 0x004fc40003f25270 */
[----:B---3--:R-:W-:Y:S01]  /*0900*/  ISETP.NE.AND P2, PT, R2, 0x1, PT ;  /* 0x000000010200780c */ /* 0x008fe20003f45270 */
[----:B------:R-:W-:-:S03]  /*0910*/  HFMA2 R2, -RZ, RZ, 0, 1.1920928955078125e-07 ;  /* 0x00000002ff027431 */ /* 0x000fc600000001ff */
[----:B------:R-:W-:Y:S02]  /*0920*/  SEL R0, RZ, 0x1, P2 ;  /* 0x00000001ff007807 */ /* 0x000fe40001000000 */
[----:B-----5:R-:W-:-:S07]  /*0930*/  ISETP.NE.AND P0, PT, R10, 0x1, PT ;  /* 0x000000010a00780c */ /* 0x020fce0003f05270 */
[----:B------:R-:W-:Y:S02]  /*0940*/  @P2 IMAD.MOV R2, RZ, RZ, 0x1 ;  /* 0x00000001ff022424 */ /* 0x000fe400078e02ff */
[----:B------:R-:W-:Y:S01]  /*0950*/  @P1 IMAD.MOV R2, RZ, RZ, R0 ;  /* 0x000000ffff021224 */ /* 0x000fe200078e0200 */
[----:B----4-:R-:W-:-:S03]  /*0960*/  ISETP.NE.AND P1, PT, R11, 0x1, PT ;  /* 0x000000010b00780c */ /* 0x010fc60003f25270 */
[C---:B------:R-:W-:Y:S01]  /*0970*/  VIADD R0, R2.reuse, 0x1 ;  /* 0x0000000102007836 */ /* 0x040fe20000000000 */
[----:B------:R-:W-:Y:S02]  /*0980*/  @P0 IADD3 R0, PT, PT, R2, RZ, RZ ;  /* 0x000000ff02000210 */ /* 0x000fe40007ffe0ff */
[----:B------:R-:W-:-:S03]  /*0990*/  ISETP.NE.AND P0, PT, R14, 0x1, PT ;  /* 0x000000010e00780c */ /* 0x000fc60003f05270 */
[----:B------:R-:W-:-:S04]  /*09a0*/  VIADD R2, R0, 0x1 ;  /* 0x0000000100027836 */ /* 0x000fc80000000000 */
[----:B------:R-:W-:-:S04]  /*09b0*/  @P1 IMAD.MOV R2, RZ, RZ, R0 ;  /* 0x000000ffff021224 */ /* 0x000fc800078e0200 */
[C---:B------:R-:W-:Y:S02]  /*09c0*/  VIADD R0, R2.reuse, 0x1 ;  /* 0x0000000102007836 */ /* 0x040fe40000000000 */
[----:B------:R-:W-:Y:S01]  /*09d0*/  @P0 IADD3 R0, PT, PT, R2, RZ, RZ ;  /* 0x000000ff02000210 */ /* 0x000fe20007ffe0ff */
[----:B------:R-:W-:Y:S06]  /*09e0*/  BRA `(.L_x_3) ;  /* 0x0000002c00507947 */ /* 0x000fec0003800000 */
.L_x_6:
[----:B------:R-:W-:-:S13]  /*09f0*/  ISETP.GE.AND P0, PT, R3, R11, PT ;  /* 0x0000000b0300720c */ /* 0x000fda0003f06270 */
        /* <DEDUP_REMOVED lines=23> */
.L_x_7:
[----:B------:R-:W2:Y:S01]  /*0b70*/  LDG.E R17, desc[UR36][R4.64+-0x4] ;  /* 0xfffffc2404117981 */ /* 0x000ea2000c1e1900 */
[----:B------:R-:W-:-:S03]  /*0b80*/  IMAD.WIDE R12, R10, 0x4, R4 ;  /* 0x000000040a0c7825 */ /* 0x000fc600078e0204 */
[----:B------:R-:W3:Y:S01]  /*0b90*/  LDG.E R2, desc[UR36][R4.64+0x4] ;  /* 0x0000042404027981 */ /* 0x000ee2000c1e1900 */
[----:B------:R-:W-:-:S03]  /*0ba0*/  IMAD.IADD R11, R3, 0x1, -R10 ;  /* 0x00000001030b7824 */ /* 0x000fc600078e0a0a */
[----:B------:R-:W4:Y:S01]  /*0bb0*/  LDG.E R10, desc[UR36][R12.64] ;  /* 0x000000240c0a7981 */ /* 0x000f22000c1e1900 */
[----:B------:R-:W-:-:S03]  /*0bc0*/  IMAD.WIDE R8, R11, 0x4, R8 ;  /* 0x000000040b087825 */ /* 0x000fc600078e0208 */
[----:B------:R-:W5:Y:S04]  /*0bd0*/  LDG.E R15, desc[UR36][R12.64+0x4] ;  /* 0x000004240c0f7981 */ /* 0x000f68000c1e1900 */
[----:B------:R-:W5:Y:S04]  /*0be0*/  LDG.E R11, desc[UR36][R8.64] ;  /* 0x00000024080b7981 */ /* 0x000f68000c1e1900 */
[----:B------:R-:W5:Y:S04]  /*0bf0*/  LDG.E R0, desc[UR36][R8.64+-0x4] ;  /* 0xfffffc2408007981 */ /* 0x000f68000c1e1900 */
[----:B------:R0:W5:Y:S04]  /*0c00*/  LDG.E R14, desc[UR36][R8.64+0x4] ;  /* 0x00000424080e7981 */ /* 0x000168000c1e1900 */
[----:B------:R-:W5:Y:S01]  /*0c10*/  LDG.E R16, desc[UR36][R12.64+-0x4] ;  /* 0xfffffc240c107981 */ /* 0x000f62000c1e1900 */
[----:B--2---:R-:W-:-:S02]  /*0c20*/  ISETP.NE.AND P2, PT, R17, 0x1, PT ;  /* 0x000000011100780c */ /* 0x004fc40003f45270 */
[----:B---3--:R-:W-:Y:S02]  /*0c30*/  ISETP.NE.AND P1, PT, R2, 0x1, PT ;  /* 0x000000010200780c */ /* 0x008fe40003f25270 */
[----:B----4-:R-:W-:Y:S02]  /*0c40*/  ISETP.NE.AND P0, PT, R10, 0x1, PT ;  /* 0x000000010a00780c */ /* 0x010fe40003f05270 */
[----:B------:R-:W-:Y:S01]  /*0c50*/  SEL R10, RZ, 0x1, P2 ;  /* 0x00000001ff0a7807 */ /* 0x000fe20001000000 */
[----:B------:R-:W-:-:S06]  /*0c60*/  IMAD.MOV.U32 R2, RZ, RZ, 0x2 ;  /* 0x00000002ff027424 */ /* 0x000fcc00078e00ff */
[----:B------:R-:W-:Y:S02]  /*0c70*/  @P2 IADD3 R2, PT, PT, RZ, 0x1, RZ ;  /* 0x00000001ff022810 */ /* 0x000fe40007ffe0ff */
[----:B------:R-:W-:Y:S01]  /*0c80*/  @P1 IMAD.MOV R2, RZ, RZ, R10 ;  /* 0x000000ffff021224 */ /* 0x000fe200078e020a */
[----:B-----5:R-:W-:-:S03]  /*0c90*/  ISETP.NE.AND P1, PT, R11, 0x1, PT ;  /* 0x000000010b00780c */ /* 0x020fc60003f25270 */
[----:B0-----:R-:W-:Y:S02]  /*0ca0*/  VIADD R8, R2, 0x1 ;  /* 0x0000000102087836 */ /* 0x001fe40000000000 */
[----:B------:R-:W-:Y:S01]  /*0cb0*/  @P0 IMAD.MOV R8, RZ, RZ, R2 ;  /* 0x000000ffff080224 */ /* 0x000fe200078e0202 */
[----:B------:R-:W-:-:S04]  /*0cc0*/  ISETP.NE.AND P0, PT, R0, 0x1, PT ;  /* 0x000000010000780c */ /* 0x000fc80003f05270 */
[----:B------:R-:W-:-:S03]  /*0cd0*/  IADD3 R0, PT, PT, R8, 0x1, RZ ;  /* 0x0000000108007810 */ /* 0x000fc60007ffe0ff */
[----:B------:R-:W-:Y:S01]  /*0ce0*/  @P1 IMAD.MOV R0, RZ, RZ, R8 ;  /* 0x000000ffff001224 */ /* 0x000fe200078e0208 */
[----:B------:R-:W-:-:S03]  /*0cf0*/  ISETP.NE.AND P1, PT, R14, 0x1, PT ;  /* 0x000000010e00780c */ /* 0x000fc60003f25270 */
[----:B------:R-:W-:Y:S02]  /*0d00*/  VIADD R2, R0, 0x1 ;  /* 0x0000000100027836 */ /* 0x000fe40000000000 */
[----:B------:R-:W-:Y:S01]  /*0d10*/  @P0 IMAD.MOV R2, RZ, RZ, R0 ;  /* 0x000000ffff020224 */ /* 0x000fe200078e0200 */
[----:B------:R-:W-:-:S04]  /*0d20*/  ISETP.NE.AND P0, PT, R15, 0x1, PT ;  /* 0x000000010f00780c */ /* 0x000fc80003f05270 */
[----:B------:R-:W-:-:S03]  /*0d30*/  IADD3 R0, PT, PT, R2, 0x1, RZ ;  /* 0x0000000102007810 */ /* 0x000fc60007ffe0ff */
[----:B------:R-:W-:Y:S01]  /*0d40*/  @P1 IMAD.MOV R0, RZ, RZ, R2 ;  /* 0x000000ffff001224 */ /* 0x000fe200078e0202 */
[----:B------:R-:W-:-:S03]  /*0d50*/  ISETP.NE.AND P1, PT, R16, 0x1, PT ;  /* 0x000000011000780c */ /* 0x000fc60003f25270 */
[----:B------:R-:W-:Y:S02]  /*0d60*/  VIADD R2, R0, 0x1 ;  /* 0x0000000100027836 */ /* 0x000fe40000000000 */
[----:B------:R-:W-:-:S05]  /*0d70*/  @P0 IMAD.MOV R2, RZ, RZ, R0 ;  /* 0x000000ffff020224 */ /* 0x000fca00078e0200 */
[----:B------:R-:W-:-:S03]  /*0d80*/  IADD3 R0, PT, PT, R2, 0x1, RZ ;  /* 0x0000000102007810 */ /* 0x000fc60007ffe0ff */
[----:B------:R-:W-:Y:S01]  /*0d90*/  @P1 IMAD.MOV R0, RZ, RZ, R2 ;  /* 0x000000ffff001224 */ /* 0x000fe200078e0202 */
[----:B------:R-:W-:Y:S06]  /*0da0*/  BRA `(.L_x_3) ;  /* 0x0000002800607947 */ /* 0x000fec0003800000 */
.L_x_1:
[----:B------:R-:W-:-:S05]  /*0db0*/  VIADD R15, R2, 0xffffffff ;  /* 0xffffffff020f7836 */ /* 0x000fca0000000000 */
[----:B------:R-:W-:-:S13]  /*0dc0*/  ISETP.NE.AND P0, PT, R12, R15, PT ;  /* 0x0000000f0c00720c */ /* 0x000fda0003f05270 */
[----:B------:R-:W-:Y:S05]  /*0dd0*/  @P0 BRA `(.L_x_8) ;  /* 0x0000000400940947 */ /* 0x000fea0003800000 */
[----:B------:R-:W-:-:S05]  /*0de0*/  IADD3 R0, PT, PT, -R2, UR6, RZ ;  /* 0x0000000602007c10 */ /* 0x000fca000fffe1ff */
[----:B------:R-:W-:-:S05]  /*0df0*/  IMAD R0, R0, R11, R10 ;  /* 0x0000000b00007224 */ /* 0x000fca00078e020a */
[----:B------:R-:W-:-:S13]  /*0e00*/  ISETP.NE.AND P0, PT, R3, R0, PT ;  /* 0x000000000300720c */ /* 0x000fda0003f05270 */
[----:B------:R-:W-:Y:S05]  /*0e10*/  @P0 BRA `(.L_x_9) ;  /* 0x0000000000600947 */ /* 0x000fea0003800000 */
[----:B------:R-:W-:Y:S01]  /*0e20*/  IMAD.WIDE R12, R10, 0x4, R4 ;  /* 0x000000040a0c7825 */ /* 0x000fe200078e0204 */
[----:B------:R-:W2:Y:S04]  /*0e30*/  LDG.E R0, desc[UR36][R4.64+0x4] ;  /* 0x0000042404007981 */ /* 0x000ea8000c1e1900 */
[----:B------:R-:W3:Y:S01]  /*0e40*/  LDG.E R14, desc[UR36][R12.64] ;  /* 0x000000240c0e7981 */ /* 0x000ee2000c1e1900 */
[----:B------:R-:W-:-:S03]  /*0e50*/  IMAD.IADD R11, R3, 0x1, -R10 ;  /* 0x00000001030b7824 */ /* 0x000fc600078e0a0a */
[----:B------:R-:W4:Y:S01]  /*0e60*/  LDG.E R2, desc[UR36][R12.64+0x4] ;  /* 0x000004240c027981 */ /* 0x000f22000c1e1900 */
[----:B------:R-:W-:-:S05]  /*0e70*/  IMAD.WIDE R8, R11, 0x4, R8 ;  /* 0x000000040b087825 */ /* 0x000fca00078e0208 */
[----:B------:R-:W5:Y:S04]  /*0e80*/  LDG.E R10, desc[UR36][R8.64] ;  /* 0x00000024080a7981 */ /* 0x000f68000c1e1900 */
[----:B------:R-:W5:Y:S01]  /*0e90*/  LDG.E R11, desc[UR36][R8.64+-0x4] ;  /* 0xfffffc24080b7981 */ /* 0x000f62000c1e1900 */
[----:B--2---:R-:W-:Y:S02]  /*0ea0*/  ISETP.NE.AND P1, PT, R0, 0x1, PT ;  /* 0x000000010000780c */ /* 0x004fe40003f25270 */
[----:B---3--:R-:W-:Y:S02]  /*0eb0*/  ISETP.NE.AND P2, PT, R14, 0x1, PT ;  /* 0x000000010e00780c */ /* 0x008fe40003f45270 */
[----:B----4-:R-:W-:Y:S02]  /*0ec0*/  ISETP.NE.AND P0, PT, R2, 0x1, PT ;  /* 0x000000010200780c */ /* 0x010fe40003f05270 */
[----:B------:R-:W-:-:S02]  /*0ed0*/  SEL R2, RZ, 0x1, P2 ;  /* 0x00000001ff027807 */ /* 0x000fc40001000000 */
[----:B------:R-:W-:-:S07]  /*0ee0*/  MOV R0, 0x2 ;  /* 0x0000000200007802 */ /* 0x000fce0000000f00 */
[----:B------:R-:W-:Y:S02]  /*0ef0*/  @P2 IMAD.MOV R0, RZ, RZ, 0x1 ;  /* 0x00000001ff002424 */ /* 0x000fe400078e02ff */
[----:B------:R-:W-:Y:S01]  /*0f00*/  @P1 IMAD.MOV R0, RZ, RZ, R2 ;  /* 0x000000ffff001224 */ /* 0x000fe200078e0202 */
[----:B-----5:R-:W-:-:S03]  /*0f10*/  ISETP.NE.AND P1, PT, R10, 0x1, PT ;  /* 0x000000010a00780c */ /* 0x020fc60003f25270 */
        /* <DEDUP_REMOVED lines=8> */
.L_x_9:
[----:B------:R-:W-:Y:S01]  /*0fa0*/  ULOP3.LUT UR4, URZ, UR6, URZ, 0x33, !UPT ;  /* 0x00000006ff047292 */ /* 0x000fe2000f8e33ff */
[----:B------:R-:W-:-:S04]  /*0fb0*/  IMAD R0, R14, R10, R10 ;  /* 0x0000000a0e007224 */ /* 0x000fc800078e020a */
[----:B------:R-:W-:Y:S02]  /*0fc0*/  VIADD R0, R0, 0xffffffff ;  /* 0xffffffff00007836 */ /* 0x000fe40000000000 */
[----:B------:R-:W-:-:S03]  /*0fd0*/  VIADD R2, R2, UR4 ;  /* 0x0000000402027c36 */ /* 0x000fc60008000000 */
[----:B------:R-:W-:Y:S01]  /*0fe0*/  ISETP.NE.AND P0, PT, R3, R0, PT ;  /* 0x000000000300720c */ /* 0x000fe20003f05270 */
[----:B------:R-:W-:-:S05]  /*0ff0*/  IMAD R2, R2, R11, RZ ;  /* 0x0000000b02027224 */ /* 0x000fca00078e02ff */
[----:B------:R-:W-:-:S05]  /*1000*/  LOP3.LUT R13, RZ, R2, RZ, 0x33, !PT ;  /* 0x00000002ff0d7212 */ /* 0x000fca00078e33ff */
[----:B------:R-:W-:-:S05]  /*1010*/  IMAD.IADD R0, R13, 0x1, R10 ;  /* 0x000000010d007824 */ /* 0x000fca00078e020a */
[----:B------:R-:W-:-:S13]  /*1020*/  ISETP.EQ.OR P0, PT, R3, R0, !P0 ;  /* 0x000000000300720c */ /* 0x000fda0004702670 */
[----:B------:R-:W-:Y:S05]  /*1030*/  @P0 BRA `(.L_x_3) ;  /* 0x0000002400bc0947 */ /* 0x000fea0003800000 */
[C---:B------:R-:W-:Y:S01]  /*1040*/  IADD3 R2, PT, PT, R10.reuse, -0x1, RZ ;  /* 0xffffffff0a027810 */ /* 0x040fe20007ffe0ff */
[----:B------:R-:W-:-:S03]  /*1050*/  IMAD.IADD R0, R10, 0x1, -R11 ;  /* 0x000000010a007824 */ /* 0x000fc600078e0a0b */
[----:B------:R-:W-:-:S04]  /*1060*/  ISETP.GE.AND P0, PT, R3, R2, PT ;  /* 0x000000020300720c */ /* 0x000fc80003f06270 */
[----:B------:R-:W-:-:S13]  /*1070*/  ISETP.LE.OR P0, PT, R3, R0, P0 ;  /* 0x000000000300720c */ /* 0x000fda0000703670 */
[----:B------:R-:W-:Y:S05]  /*1080*/  @P0 BRA `(.L_x_10) ;  /* 0x0000000000580947 */ /* 0x000fea0003800000 */
[----:B------:R-:W2:Y:S01]  /*1090*/  LDG.E R12, desc[UR36][R4.64+-0x4] ;  /* 0xfffffc24040c7981 */ /* 0x000ea2000c1e1900 */
[----:B------:R-:W-:-:S03]  /*10a0*/  IMAD.WIDE R10, R10, 0x4, R4 ;  /* 0x000000040a0a7825 */ /* 0x000fc600078e0204 */
[----:B------:R-:W3:Y:S04]  /*10b0*/  LDG.E R0, desc[UR36][R4.64+0x4] ;  /* 0x0000042404007981 */ /* 0x000ee8000c1e1900 */
[----:B------:R-:W4:Y:S04]  /*10c0*/  LDG.E R2, desc[UR36][R10.64] ;  /* 0x000000240a027981 */ /* 0x000f28000c1e1900 */
[----:B------:R-:W5:Y:S04]  /*10d0*/  LDG.E R8, desc[UR36][R10.64+0x4] ;  /* 0x000004240a087981 */ /* 0x000f68000c1e1900 */
[----:B------:R-:W5:Y:S01]  /*10e0*/  LDG.E R9, desc[UR36][R10.64+-0x4] ;  /* 0xfffffc240a097981 */ /* 0x000f62000c1e1900 */
[----:B--2---:R-:W-:-:S02]  /*10f0*/  ISETP.NE.AND P2, PT, R12, 0x1, PT ;  /* 0x000000010c00780c */ /* 0x004fc40003f45270 */
[----:B---3--:R-:W-:Y:S01]  /*1100*/  ISETP.NE.AND P1, PT, R0, 0x1, PT ;  /* 0x000000010000780c */ /* 0x008fe20003f25270 */
[----:B------:R-:W-:Y:S01]  /*1110*/  IMAD.MOV.U32 R0, RZ, RZ, 0x2 ;  /* 0x00000002ff007424 */ /* 0x000fe200078e00ff */
[----:B----4-:R-:W-:Y:S02]  /*1120*/  ISETP.NE.AND P0, PT, R2, 0x1, PT ;  /* 0x000000010200780c */ /* 0x010fe40003f05270 */
[----:B------:R-:W-:-:S07]  /*1130*/  SEL R2, RZ, 0x1, P2 ;  /* 0x00000001ff027807 */ /* 0x000fce0001000000 */
[----:B------:R-:W-:Y:S02]  /*1140*/  @P2 IMAD.MOV R0, RZ, RZ, 0x1 ;  /* 0x00000001ff002424 */ /* 0x000fe400078e02ff */
[----:B------:R-:W-:Y:S02]  /*1150*/  @P1 IADD3 R0, PT, PT, R2, RZ, RZ ;  /* 0x000000ff02001210 */ /* 0x000fe40007ffe0ff */
[----:B-----5:R-:W-:-:S03]  /*1160*/  ISETP.NE.AND P1, PT, R8, 0x1, PT ;  /* 0x000000010800780c */ /* 0x020fc60003f25270 */
[----:B------:R-:W-:Y:S02]  /*1170*/  VIADD R2, R0, 0x1 ;  /* 0x0000000100027836 */ /* 0x000fe40000000000 */
[----:B------:R-:W-:Y:S01]  /*1180*/  @P0 IMAD.MOV R2, RZ, RZ, R0 ;  /* 0x000000ffff020224 */ /* 0x000fe200078e0200 */
[----:B------:R-:W-:-:S03]  /*1190*/  ISETP.NE.AND P0, PT, R9, 0x1, PT ;  /* 0x000000010900780c */ /* 0x000fc60003f05270 */
[----:B------:R-:W-:-:S04]  /*11a0*/  VIADD R8, R2, 0x1 ;  /* 0x0000000102087836 */ /* 0x000fc80000000000 */
[----:B------:R-:W-:-:S05]  /*11b0*/  @P1 IADD3 R8, PT, PT, R2, RZ, RZ ;  /* 0x000000ff02081210 */ /* 0x000fca0007ffe0ff */
[----:B------:R-:W-:Y:S02]  /*11c0*/  VIADD R0, R8, 0x1 ;  /* 0x0000000108007836 */ /* 0x000fe40000000000 */
[----:B------:R-:W-:Y:S01]  /*11d0*/  @P0 IMAD.MOV R0, RZ, RZ, R8 ;  /* 0x000000ffff000224 */ /* 0x000fe200078e0208 */
[----:B------:R-:W-:Y:S06]  /*11e0*/  BRA `(.L_x_3) ;  /* 0x0000002400507947 */ /* 0x000fec0003800000 */
.L_x_10:
        /* <DEDUP_REMOVED lines=9> */
[----:B------:R-:W5:Y:S04]  /*1280*/  LDG.E R14, desc[UR36][R8.64+0x4] ;  /* 0x00000424080e7981 */ /* 0x000f68000c1e1900 */
[----:B------:R-:W5:Y:S01]  /*1290*/  LDG.E R16, desc[UR36][R12.64+-0x4] ;  /* 0xfffffc240c107981 */ /* 0x000f62000c1e1900 */
[----:B--2---:R-:W-:-:S02]  /*12a0*/  ISETP.NE.AND P2, PT, R17, 0x1, PT ;  /* 0x000000011100780c */ /* 0x004fc40003f45270 */
[----:B---3--:R-:W-:Y:S01]  /*12b0*/  ISETP.NE.AND P1, PT, R0, 0x1, PT ;  /* 0x000000010000780c */ /* 0x008fe20003f25270 */
[----:B------:R-:W-:Y:S01]  /*12c0*/  HFMA2 R0, -RZ, RZ, 0, 1.1920928955078125e-07 ;  /* 0x00000002ff007431 */ /* 0x000fe200000001ff */
[----:B----4-:R-:W-:Y:S02]  /*12d0*/  ISETP.NE.AND P0, PT, R2, 0x1, PT ;  /* 0x000000010200780c */ /* 0x010fe40003f05270 */
[----:B------:R-:W-:-:S07]  /*12e0*/  SEL R2, RZ, 0x1, P2 ;  /* 0x00000001ff027807 */ /* 0x000fce0001000000 */
[----:B------:R-:W-:Y:S02]  /*12f0*/  @P2 IMAD.MOV R0, RZ, RZ, 0x1 ;  /* 0x00000001ff002424 */ /* 0x000fe400078e02ff */
[----:B------:R-:W-:Y:S01]  /*1300*/  @P1 IMAD.MOV R0, RZ, RZ, R2 ;  /* 0x000000ffff001224 */ /* 0x000fe200078e0202 */
[----:B-----5:R-:W-:-:S03]  /*1310*/  ISETP.NE.AND P1, PT, R10, 0x1, PT ;  /* 0x000000010a00780c */ /* 0x020fc60003f25270 */
[C---:B------:R-:W-:Y:S01]  /*1320*/  VIADD R2, R0.reuse, 0x1 ;  /* 0x0000000100027836 */ /* 0x040fe20000000000 */
[----:B------:R-:W-:Y:S02]  /*1330*/  @P0 IADD3 R2, PT, PT, R0, RZ, RZ ;  /* 0x000000ff00020210 */ /* 0x000fe40007ffe0ff */
[----:B------:R-:W-:-:S03]  /*1340*/  ISETP.NE.AND P0, PT, R11, 0x1, PT ;  /* 0x000000010b00780c */ /* 0x000fc60003f05270 */
[----:B------:R-:W-:-:S04]  /*1350*/  VIADD R0, R2, 0x1 ;  /* 0x0000000102007836 */ /* 0x000fc80000000000 */
[----:B------:R-:W-:Y:S01]  /*1360*/  @P1 IMAD.MOV R0, RZ, RZ, R2 ;  /* 0x000000ffff001224 */ /* 0x000fe200078e0202 */
[----:B------:R-:W-:-:S03]  /*1370*/  ISETP.NE.AND P1, PT, R14, 0x1, PT ;  /* 0x000000010e00780c */ /* 0x000fc60003f25270 */
[C---:B------:R-:W-:Y:S02]  /*1380*/  VIADD R2, R0.reuse, 0x1 ;  /* 0x0000000100027836 */ /* 0x040fe40000000000 */
[----:B------:R-:W-:Y:S02]  /*1390*/  @P0 IADD3 R2, PT, PT, R0, RZ, RZ ;  /* 0x000000ff00020210 */ /* 0x000fe40007ffe0ff */
[----:B------:R-:W-:-:S03]  /*13a0*/  ISETP.NE.AND P0, PT, R15, 0x1, PT ;  /* 0x000000010f00780c */ /* 0x000fc60003f05270 */
[----:B------:R-:W-:-:S03]  /*13b0*/  VIADD R0, R2, 0x1 ;  /* 0x0000000102007836 */ /* 0x000fc60000000000 */
[----:B------:R-:W-:Y:S01]  /*13c0*/  @P1 IMAD.MOV R0, RZ, RZ, R2 ;  /* 0x000000ffff001224 */ /* 0x000fe200078e0202 */
[----:B------:R-:W-:-:S03]  /*13d0*/  ISETP.NE.AND P1, PT, R16, 0x1, PT ;  /* 0x000000011000780c */ /* 0x000fc60003f25270 */
[----:B------:R-:W-:-:S03]  /*13e0*/  VIADD R2, R0, 0x1 ;  /* 0x0000000100027836 */ /* 0x000fc60000000000 */
[----:B------:R-:W-:-:S05]  /*13f0*/  @P0 IADD3 R2, PT, PT, R0, RZ, RZ ;  /* 0x000000ff00020210 */ /* 0x000fca0007ffe0ff */
[----:B------:R-:W-:Y:S02]  /*1400*/  VIADD R0, R2, 0x1 ;  /* 0x0000000102007836 */ /* 0x000fe40000000000 */
[----:B------:R-:W-:Y:S01]  /*1410*/  @P1 IMAD.MOV R0, RZ, RZ, R2 ;  /* 0x000000ffff001224 */ /* 0x000fe200078e0202 */
[----:B------:R-:W-:Y:S06]  /*1420*/  BRA `(.L_x_3) ;  /* 0x0000002000c07947 */ /* 0x000fec0003800000 */
.L_x_8:
[----:B------:R-:W-:Y:S02]  /*1430*/  IMAD R17, R2, R15, RZ ;  /* 0x0000000f02117224 */ /* 0x000fe400078e02ff */
[----:B------:R-:W-:-:S03]  /*1440*/  VIADD R13, R10, 0xffffffff ;  /* 0xffffffff0a0d7836 */ /* 0x000fc60000000000 */
[----:B------:R-:W-:-:S13]  /*1450*/  ISETP.NE.AND P0, PT, R12, R17, PT ;  /* 0x000000110c00720c */ /* 0x000fda0003f05270 */
[----:B------:R-:W-:Y:S05]  /*1460*/  @P0 BRA `(.L_x_11) ;  /* 0x0000000800080947 */ /* 0x000fea0003800000 */
[----:B------:R-:W-:-:S05]  /*1470*/  IMAD R2, R13, R10, RZ ;  /* 0x0000000a0d027224 */ /* 0x000fca00078e02ff */
[----:B------:R-:W-:-:S13]  /*1480*/  ISETP.NE.AND P0, PT, R3, R2, PT ;  /* 0x000000020300720c */ /* 0x000fda0003f05270 */
[----:B------:R-:W-:Y:S05]  /*1490*/  @P0 BRA `(.L_x_12) ;  /* 0x00000000003c0947 */ /* 0x000fea0003800000 */
[----:B------:R-:W-:Y:S01]  /*14a0*/  IADD3 R11, PT, PT, R3, -R10, RZ ;  /* 0x8000000a030b7210 */ /* 0x000fe20007ffe0ff */
[----:B------:R-:W2:Y:S04]  /*14b0*/  LDG.E R0, desc[UR36][R4.64+0x4] ;  /* 0x0000042404007981 */ /* 0x000ea8000c1e1900 */
[----:B------:R-:W-:-:S05]  /*14c0*/  IMAD.WIDE R8, R11, 0x4, R8 ;  /* 0x000000040b087825 */ /* 0x000fca00078e0208 */
[----:B------:R-:W3:Y:S04]  /*14d0*/  LDG.E R2, desc[UR36][R8.64] ;  /* 0x0000002408027981 */ /* 0x000ee8000c1e1900 */
[----:B------:R-:W4:Y:S01]  /*14e0*/  LDG.E R10, desc[UR36][R8.64+0x4] ;  /* 0x00000424080a7981 */ /* 0x000f22000c1e1900 */
[----:B--2---:R-:W-:Y:S02]  /*14f0*/  ISETP.NE.AND P0, PT, R0, 0x1, PT ;  /* 0x000000010000780c */ /* 0x004fe40003f05270 */
[----:B---3--:R-:W-:Y:S02]  /*1500*/  ISETP.NE.AND P1, PT, R2, 0x1, PT ;  /* 0x000000010200780c */ /* 0x008fe40003f25270 */
[----:B----4-:R-:W-:Y:S02]  /*1510*/  ISETP.NE.AND P2, PT, R10, 0x1, PT ;  /* 0x000000010a00780c */ /* 0x010fe40003f45270 */
[----:B------:R-:W-:Y:S01]  /*1520*/  SEL R0, RZ, 0x1, P1 ;  /* 0x00000001ff007807 */ /* 0x000fe20000800000 */
[----:B------:R-:W-:-:S08]  /*1530*/  IMAD.MOV.U32 R2, RZ, RZ, 0x2 ;  /* 0x00000002ff027424 */ /* 0x000fd000078e00ff */
[----:B------:R-:W-:Y:S02]  /*1540*/  @P1 IMAD.MOV R2, RZ, RZ, 0x1 ;  /* 0x00000001ff021424 */ /* 0x000fe400078e02ff */
[----:B------:R-:W-:-:S05]  /*1550*/  @P0 IMAD.MOV R2, RZ, RZ, R0 ;  /* 0x000000ffff020224 */ /* 0x000fca00078e0200 */
[----:B------:R-:W-:Y:S01]  /*1560*/  IADD3 R0, PT, PT, R2, 0x1, RZ ;  /* 0x0000000102007810 */ /* 0x000fe20007ffe0ff */
[----:B------:R-:W-:Y:S01]  /*1570*/  @P2 IMAD.MOV R0, RZ, RZ, R2 ;  /* 0x000000ffff002224 */ /* 0x000fe200078e0202 */
[----:B------:R-:W-:Y:S06]  /*1580*/  BRA `(.L_x_3) ;  /* 0x0000002000687947 */ /* 0x000fec0003800000 */
.L_x_12:
[----:B------:R-:W0:Y:S01]  /*1590*/  I2F.RP R14, R0 ;  /* 0x00000000000e7306 */ /* 0x000e220000209400 */
[----:B------:R-:W-:Y:S02]  /*15a0*/  IABS R16, R3 ;  /* 0x0000000300107213 */ /* 0x000fe40000000000 */
[----:B------:R-:W-:Y:S02]  /*15b0*/  ISETP.GE.AND P1, PT, R3, RZ, PT ;  /* 0x000000ff0300720c */ /* 0x000fe40003f26270 */
[----:B------:R-:W-:-:S03]  /*15c0*/  ISETP.NE.AND P2, PT, R10, RZ, PT ;  /* 0x000000ff0a00720c */ /* 0x000fc60003f45270 */
[----:B0-----:R-:W0:Y:S02]  /*15d0*/  MUFU.RCP R14, R14 ;  /* 0x0000000e000e7308 */ /* 0x001e240000001000 */
[----:B0-----:R-:W-:-:S06]  /*15e0*/  VIADD R12, R14, 0xffffffe ;  /* 0x0ffffffe0e0c7836 */ /* 0x001fcc0000000000 */
[----:B------:R0:W1:Y:S02]  /*15f0*/  F2I.FTZ.U32.TRUNC.NTZ R13, R12 ;  /* 0x0000000c000d7305 */ /* 0x000064000021f000 */
[----:B0-----:R-:W-:Y:S01]  /*1600*/  MOV R12, RZ ;  /* 0x000000ff000c7202 */ /* 0x001fe20000000f00 */
[----:B-1----:R-:W-:-:S04]  /*1610*/  IMAD.MOV R15, RZ, RZ, -R13 ;  /* 0x000000ffff0f7224 */ /* 0x002fc800078e0a0d */
[----:B------:R-:W-:-:S04]  /*1620*/  IMAD R15, R15, R0, RZ ;  /* 0x000000000f0f7224 */ /* 0x000fc800078e02ff */
[----:B------:R-:W-:-:S04]  /*1630*/  IMAD.HI.U32 R15, R13, R15, R12 ;  /* 0x0000000f0d0f7227 */ /* 0x000fc800078e000c */
[----:B------:R-:W-:-:S04]  /*1640*/  IMAD.MOV.U32 R13, RZ, RZ, R16 ;  /* 0x000000ffff0d7224 */ /* 0x000fc800078e0010 */
[----:B------:R-:W-:-:S04]  /*1650*/  IMAD.HI.U32 R15, R15, R13, RZ ;  /* 0x0000000d0f0f7227 */ /* 0x000fc800078e00ff */
[----:B------:R-:W-:-:S04]  /*1660*/  IMAD.MOV R15, RZ, RZ, -R15 ;  /* 0x000000ffff0f7224 */ /* 0x000fc800078e0a0f */
[----:B------:R-:W-:-:S05]  /*1670*/  IMAD R13, R0, R15, R13 ;  /* 0x0000000f000d7224 */ /* 0x000fca00078e020d */
[----:B------:R-:W-:-:S13]  /*1680*/  ISETP.GT.U32.AND P0, PT, R0, R13, PT ;  /* 0x0000000d0000720c */ /* 0x000fda0003f04070 */
[----:B------:R-:W-:-:S05]  /*1690*/  @!P0 IMAD.IADD R13, R13, 0x1, -R0 ;  /* 0x000000010d0d8824 */ /* 0x000fca00078e0a00 */
[----:B------:R-:W-:-:S13]  /*16a0*/  ISETP.GT.U32.AND P0, PT, R0, R13, PT ;  /* 0x0000000d0000720c */ /* 0x000fda0003f04070 */
[----:B------:R-:W-:-:S05]  /*16b0*/  @!P0 IADD3 R13, PT, PT, R13, -R0, RZ ;  /* 0x800000000d0d8210 */ /* 0x000fca0007ffe0ff */
[----:B------:R-:W-:-:S04]  /*16c0*/  IMAD.MOV.U32 R0, RZ, RZ, R13 ;  /* 0x000000ffff007224 */ /* 0x000fc800078e000d */
        /* <DEDUP_REMOVED lines=8> */
[----:B------:R-:W-:Y:S02]  /*1750*/  IMAD.WIDE R8, R11, 0x4, R8 ;  /* 0x000000040b087825 */ /* 0x000fe400078e0208 */
[----:B------:R-:W4:Y:S04]  /*1760*/  LDG.E R11, desc[UR36][R12.64+0x4] ;  /* 0x000004240c0b7981 */ /* 0x000f28000c1e1900 */
[----:B------:R-:W5:Y:S04]  /*1770*/  LDG.E R2, desc[UR36][R8.64] ;  /* 0x0000002408027981 */ /* 0x000f68000c1e1900 */
[----:B------:R-:W4:Y:S01]  /*1780*/  LDG.E R10, desc[UR36][R8.64+0x4] ;  /* 0x00000424080a7981 */ /* 0x000f22000c1e1900 */
[----:B--2---:R-:W-:-:S02]  /*1790*/  ISETP.NE.AND P1, PT, R0, 0x1, PT ;  /* 0x000000010000780c */ /* 0x004fc40003f25270 */
[----:B---3--:R-:W-:Y:S01]  /*17a0*/  ISETP.NE.AND P2, PT, R14, 0x1, PT ;  /* 0x000000010e00780c */ /* 0x008fe20003f45270 */
[----:B------:R-:W-:Y:S01]  /*17b0*/  HFMA2 R0, -RZ, RZ, 0, 1.1920928955078125e-07 ;  /* 0x00000002ff007431 */ /* 0x000fe200000001ff */
[----:B-----5:R-:W-:Y:S02]  /*17c0*/  ISETP.NE.AND P0, PT, R2, 0x1, PT ;  /* 0x000000010200780c */ /* 0x020fe40003f05270 */
[----:B------:R-:W-:-:S09]  /*17d0*/  SEL R2, RZ, 0x1, P2 ;  /* 0x00000001ff027807 */ /* 0x000fd20001000000 */
        /* <DEDUP_REMOVED lines=11> */
.L_x_13:
[----:B------:R-:W-:-:S04]  /*1890*/  IMAD.IADD R11, R11, 0x1, -R10 ;  /* 0x000000010b0b7824 */ /* 0x000fc800078e0a0a */
[----:B------:R-:W-:-:S05]  /*18a0*/  IMAD R0, R10, R10, R11 ;  /* 0x0000000a0a007224 */ /* 0x000fca00078e020b */
[----:B------:R-:W-:-:S04]  /*18b0*/  ISETP.GE.AND P0, PT, R3, R0, PT ;  /* 0x000000000300720c */ /* 0x000fc80003f06270 */
[----:B------:R-:W-:-:S13]  /*18c0*/  ISETP.LT.OR P0, PT, R3, R2, P0 ;  /* 0x000000020300720c */ /* 0x000fda0000701670 */
[----:B------:R-:W-:Y:S05]  /*18d0*/  @P0 BRA `(.L_x_14) ;  /* 0x00000000005c0947 */ /* 0x000fea0003800000 */
[----:B------:R-:W-:Y:S01]  /*18e0*/  IMAD.IADD R11, R3, 0x1, -R10 ;  /* 0x00000001030b7824 */ /* 0x000fe200078e0a0a */
[----:B------:R-:W2:Y:S03]  /*18f0*/  LDG.E R12, desc[UR36][R4.64+-0x4] ;  /* 0xfffffc24040c7981 */ /* 0x000ea6000c1e1900 */
[----:B------:R-:W-:Y:S01]  /*1900*/  IMAD.WIDE R8, R11, 0x4, R8 ;  /* 0x000000040b087825 */ /* 0x000fe200078e0208 */
        /* <DEDUP_REMOVED lines=9> */
[----:B------:R-:W-:Y:S02]  /*19a0*/  @P2 IADD3 R0, PT, PT, RZ, 0x1, RZ ;  /* 0x00000001ff002810 */ /* 0x000fe40007ffe0ff */
        /* <DEDUP_REMOVED lines=10> */
.L_x_14:
[----:B------:R-:W2:Y:S01]  /*1a50*/  LDG.E R17, desc[UR36][R4.64+-0x4] ;  /* 0xfffffc2404117981 */ /* 0x000ea2000c1e1900 */
[----:B------:R-:W-:-:S03]  /*1a60*/  IMAD.WIDE R12, R10, 0x4, R4 ;  /* 0x000000040a0c7825 */ /* 0x000fc600078e0204 */
[----:B------:R-:W3:Y:S01]  /*1a70*/  LDG.E R0, desc[UR36][R4.64+0x4] ;  /* 0x0000042404007981 */ /* 0x000ee2000c1e1900 */
[----:B------:R-:W-:-:S03]  /*1a80*/  IADD3 R11, PT, PT, R3, -R10, RZ ;  /* 0x8000000a030b7210 */ /* 0x000fc60007ffe0ff */
[----:B------:R-:W4:Y:S02]  /*1a90*/  LDG.E R2, desc[UR36][R12.64] ;  /* 0x000000240c027981 */ /* 0x000f24000c1e1900 */
[----:B------:R-:W-:Y:S02]  /*1aa0*/  IMAD.WIDE R8, R11, 0x4, R8 ;  /* 0x000000040b087825 */ /* 0x000fe400078e0208 */
[----:B------:R-:W5:Y:S04]  /*1ab0*/  LDG.E R15, desc[UR36][R12.64+0x4] ;  /* 0x000004240c0f7981 */ /* 0x000f68000c1e1900 */
[----:B------:R-:W5:Y:S04]  /*1ac0*/  LDG.E R10, desc[UR36][R8.64] ;  /* 0x00000024080a7981 */ /* 0x000f68000c1e1900 */
[----:B------:R-:W5:Y:S04]  /*1ad0*/  LDG.E R11, desc[UR36][R8.64+-0x4] ;  /* 0xfffffc24080b7981 */ /* 0x000f68000c1e1900 */
[----:B------:R-:W5:Y:S04]  /*1ae0*/  LDG.E R14, desc[UR36][R8.64+0x4] ;  /* 0x00000424080e7981 */ /* 0x000f68000c1e1900 */
[----:B------:R-:W5:Y:S01]  /*1af0*/  LDG.E R16, desc[UR36][R12.64+-0x4] ;  /* 0xfffffc240c107981 */ /* 0x000f62000c1e1900 */
[----:B--2---:R-:W-:-:S02]  /*1b00*/  ISETP.NE.AND P2, PT, R17, 0x1, PT ;  /* 0x000000011100780c */ /* 0x004fc40003f45270 */
[----:B---3--:R-:W-:Y:S02]  /*1b10*/  ISETP.NE.AND P1, PT, R0, 0x1, PT ;  /* 0x000000010000780c */ /* 0x008fe40003f25270 */
[----:B----4-:R-:W-:Y:S02]  /*1b20*/  ISETP.NE.AND P0, PT, R2, 0x1, PT ;  /* 0x000000010200780c */ /* 0x010fe40003f05270 */
[----:B------:R-:W-:Y:S01]  /*1b30*/  SEL R2, RZ, 0x1, P2 ;  /* 0x00000001ff027807 */ /* 0x000fe20001000000 */
[----:B------:R-:W-:-:S06]  /*1b40*/  IMAD.MOV.U32 R0, RZ, RZ, 0x2 ;  /* 0x00000002ff007424 */ /* 0x000fcc00078e00ff */
[----:B------:R-:W-:Y:S02]  /*1b50*/  @P2 IMAD.MOV R0, RZ, RZ, 0x1 ;  /* 0x00000001ff002424 */ /* 0x000fe400078e02ff */
[----:B------:R-:W-:Y:S01]  /*1b60*/  @P1 IMAD.MOV R0, RZ, RZ, R2 ;  /* 0x000000ffff001224 */ /* 0x000fe200078e0202 */
[----:B-----5:R-:W-:-:S04]  /*1b70*/  ISETP.NE.AND P1, PT, R10, 0x1, PT ;  /* 0x000000010a00780c */ /* 0x020fc80003f25270 */
[----:B------:R-:W-:Y:S01]  /*1b80*/  IADD3 R2, PT, PT, R0, 0x1, RZ ;  /* 0x0000000100027810 */ /* 0x000fe20007ffe0ff */
[----:B------:R-:W-:Y:S01]  /*1b90*/  @P0 IMAD.MOV R2, RZ, RZ, R0 ;  /* 0x000000ffff020224 */ /* 0x000fe200078e0200 */
[----:B------:R-:W-:-:S03]  /*1ba0*/  ISETP.NE.AND P0, PT, R11, 0x1, PT ;  /* 0x000000010b00780c */ /* 0x000fc60003f05270 */
[----:B------:R-:W-:-:S04]  /*1bb0*/  VIADD R0, R2, 0x1 ;  /* 0x0000000102007836 */ /* 0x000fc80000000000 */
[----:B------:R-:W-:Y:S01]  /*1bc0*/  @P1 IMAD.MOV R0, RZ, RZ, R2 ;  /* 0x000000ffff001224 */ /* 0x000fe200078e0202 */
[----:B------:R-:W-:-:S04]  /*1bd0*/  ISETP.NE.AND P1, PT, R14, 0x1, PT ;  /* 0x000000010e00780c */ /* 0x000fc80003f25270 */
[----:B------:R-:W-:Y:S01]  /*1be0*/  IADD3 R2, PT, PT, R0, 0x1, RZ ;  /* 0x0000000100027810 */ /* 0x000fe20007ffe0ff */
[----:B------:R-:W-:Y:S01]  /*1bf0*/  @P0 IMAD.MOV R2, RZ, RZ, R0 ;  /* 0x000000ffff020224 */ /* 0x000fe200078e0200 */
[----:B------:R-:W-:-:S03]  /*1c00*/  ISETP.NE.AND P0, PT, R15, 0x1, PT ;  /* 0x000000010f00780c */ /* 0x000fc60003f05270 */
[----:B------:R-:W-:-:S04]  /*1c10*/  VIADD R0, R2, 0x1 ;  /* 0x0000000102007836 */ /* 0x000fc80000000000 */
[----:B------:R-:W-:Y:S01]  /*1c20*/  @P1 IMAD.MOV R0, RZ, RZ, R2 ;  /* 0x000000ffff001224 */ /* 0x000fe200078e0202 */
[----:B------:R-:W-:-:S04]  /*1c30*/  ISETP.NE.AND P1, PT, R16, 0x1, PT ;  /* 0x000000011000780c */ /* 0x000fc80003f25270 */
[----:B------:R-:W-:Y:S01]  /*1c40*/  IADD3 R2, PT, PT, R0, 0x1, RZ ;  /* 0x0000000100027810 */ /* 0x000fe20007ffe0ff */
[----:B------:R-:W-:-:S04]  /*1c50*/  @P0 IMAD.MOV R2, RZ, RZ, R0 ;  /* 0x000000ffff020224 */ /* 0x000fc800078e0200 */
[----:B------:R-:W-:-:S04]  /*1c60*/  VIADD R0, R2, 0x1 ;  /* 0x0000000102007836 */ /* 0x000fc80000000000 */
[----:B------:R-:W-:Y:S01]  /*1c70*/  @P1 IMAD.MOV R0, RZ, RZ, R2 ;  /* 0x000000ffff001224 */ /* 0x000fe200078e0202 */
[----:B------:R-:W-:Y:S06]  /*1c80*/  BRA `(.L_x_3) ;  /* 0x0000001800a87947 */ /* 0x000fec0003800000 */
.L_x_11:
[----:B------:R-:W-:-:S05]  /*1c90*/  IMAD R19, R2, R2, -0x1 ;  /* 0xffffffff02137424 */ /* 0x000fca00078e0202 */
[----:B------:R-:W-:-:S13]  /*1ca0*/  ISETP.NE.AND P0, PT, R12, R19, PT ;  /* 0x000000130c00720c */ /* 0x000fda0003f05270 */
[----:B------:R-:W-:Y:S05]  /*1cb0*/  @P0 BRA `(.L_x_15) ;  /* 0x0000000800040947 */ /* 0x000fea0003800000 */
[----:B------:R-:W-:-:S05]  /*1cc0*/  IMAD R2, R10, R10, -0x1 ;  /* 0xffffffff0a027424 */ /* 0x000fca00078e020a */
        /* <DEDUP_REMOVED lines=17> */
.L_x_16:
        /* <DEDUP_REMOVED lines=22> */
[----:B------:R-:W-:-:S13]  /*1f40*/  ISETP.NE.AND P0, PT, R0, R13, PT ;  /* 0x0000000d0000720c */ /* 0x000fda0003f05270 */
        /* <DEDUP_REMOVED lines=25> */
.L_x_17:
[----:B------:R-:W-:-:S05]  /*20e0*/  IMAD R0, R10, R10, -R11 ;  /* 0x0000000a0a007224 */ /* 0x000fca00078e0a0b */
[----:B------:R-:W-:-:S04]  /*20f0*/  ISETP.GT.AND P0, PT, R3, R0, PT ;  /* 0x000000000300720c */ /* 0x000fc80003f04270 */
[----:B------:R-:W-:-:S13]  /*2100*/  ISETP.GE.OR P0, PT, R3, R2, !P0 ;  /* 0x000000020300720c */ /* 0x000fda0004706670 */
        /* <DEDUP_REMOVED lines=24> */
.L_x_18:
        /* <DEDUP_REMOVED lines=14> */
[----:B------:R-:W-:Y:S02]  /*2370*/  SEL R2, RZ, 0x1, P2 ;  /* 0x00000001ff027807 */ /* 0x000fe40001000000 */
[----:B------:R-:W-:-:S05]  /*2380*/  MOV R0, 0x2 ;  /* 0x0000000200007802 */ /* 0x000fca0000000f00 */
        /* <DEDUP_REMOVED lines=20> */
.L_x_15:
[----:B------:R-:W-:-:S04]  /*24d0*/  ISETP.GE.AND P0, PT, R12, R15, PT ;  /* 0x0000000f0c00720c */ /* 0x000fc80003f06270 */
[----:B------:R-:W-:-:S13]  /*24e0*/  ISETP.LT.OR P0, PT, R12, 0x1, P0 ;  /* 0x000000010c00780c */ /* 0x000fda0000701670 */
[----:B------:R-:W-:Y:S05]  /*24f0*/  @P0 BRA `(.L_x_19) ;  /* 0x0000000400200947 */ /* 0x000fea0003800000 */
[----:B------:R-:W-:Y:S01]  /*2500*/  IADD3 R0, PT, PT, -R2, UR6, RZ ;  /* 0x0000000602007c10 */ /* 0x000fe2000fffe1ff */
[----:B------:R-:W-:Y:S04]  /*2510*/  BSSY.RELIABLE B1, `(.L_x_20) ;  /* 0x0000022000017945 */ /* 0x000fe80003800100 */
[----:B------:R-:W-:-:S05]  /*2520*/  IMAD R0, R0, R11, R10 ;  /* 0x0000000b00007224 */ /* 0x000fca00078e020a */
[----:B------:R-:W-:-:S13]  /*2530*/  ISETP.GE.U32.AND P0, PT, R3, R0, PT ;  /* 0x000000000300720c */ /* 0x000fda0003f06070 */
[----:B------:R-:W-:Y:S05]  /*2540*/  @!P0 BRA `(.L_x_21) ;  /* 0x0000000000788947 */ /* 0x000fea0003800000 */
[----:B------:R-:W-:-:S06]  /*2550*/  ULOP3.LUT UR4, URZ, UR6, URZ, 0x33, !UPT ;  /* 0x00000006ff047292 */ /* 0x000fcc000f8e33ff */
[----:B------:R-:W-:-:S04]  /*2560*/  VIADD R2, R2, UR4 ;  /* 0x0000000402027c36 */ /* 0x000fc80008000000 */
[----:B------:R-:W-:-:S05]  /*2570*/  IMAD R2, R2, R11, RZ ;  /* 0x0000000b02027224 */ /* 0x000fca00078e02ff */
[----:B------:R-:W-:-:S04]  /*2580*/  LOP3.LUT R11, RZ, R2, RZ, 0x33, !PT ;  /* 0x00000002ff0b7212 */ /* 0x000fc800078e33ff */
[----:B------:R-:W-:-:S04]  /*2590*/  IADD3 R0, PT, PT, R11, R10, RZ ;  /* 0x0000000a0b007210 */ /* 0x000fc80007ffe0ff */
[----:B------:R-:W-:-:S13]  /*25a0*/  ISETP.GT.U32.AND P0, PT, R3, R0, PT ;  /* 0x000000000300720c */ /* 0x000fda0003f04070 */
[----:B------:R-:W-:Y:S05]  /*25b0*/  @!P0 BREAK.RELIABLE B1 ;  /* 0x0000000000018942 */ /* 0x000fea0003800100 */
        /* <DEDUP_REMOVED lines=23> */
.L_x_21:
[----:B------:R-:W-:Y:S05]  /*2730*/  BSYNC.RELIABLE B1 ;  /* 0x0000000000017941 */ /* 0x000fea0003800100 */
.L_x_20:
        /* <DEDUP_REMOVED lines=19> */
[----:B------:R-:W-:Y:S02]  /*2870*/  VIADD R2, R0, 0x1 ;  /* 0x0000000100027836 */ /* 0x000fe40000000000 */
        /* <DEDUP_REMOVED lines=16> */
.L_x_19:
[----:B------:R-:W-:-:S04]  /*2980*/  ISETP.GE.AND P0, PT, R12, R19, PT ;  /* 0x000000130c00720c */ /* 0x000fc80003f06270 */
[----:B------:R-:W-:-:S13]  /*2990*/  ISETP.LE.OR P0, PT, R12, R17, P0 ;  /* 0x000000110c00720c */ /* 0x000fda0000703670 */
[----:B------:R-:W-:Y:S05]  /*29a0*/  @P0 BRA `(.L_x_22) ;  /* 0x0000000400280947 */ /* 0x000fea0003800000 */
[----:B------:R-:W-:Y:S01]  /*29b0*/  IADD3 R12, PT, PT, -R2, UR6, RZ ;  /* 0x00000006020c7c10 */ /* 0x000fe2000fffe1ff */
[----:B------:R-:W-:Y:S01]  /*29c0*/  IMAD R0, R10, R10, RZ ;  /* 0x0000000a0a007224 */ /* 0x000fe200078e02ff */
[----:B------:R-:W-:Y:S03]  /*29d0*/  BSSY.RELIABLE B1, `(.L_x_23) ;  /* 0x0000023000017945 */ /* 0x000fe60003800100 */
[----:B------:R-:W-:-:S05]  /*29e0*/  IMAD R12, R12, R11, R0 ;  /* 0x0000000b0c0c7224 */ /* 0x000fca00078e0200 */
[----:B------:R-:W-:-:S13]  /*29f0*/  ISETP.GE.U32.AND P0, PT, R3, R12, PT ;  /* 0x0000000c0300720c */ /* 0x000fda0003f06070 */
[----:B------:R-:W-:Y:S05]  /*2a00*/  @!P0 BRA `(.L_x_24) ;  /* 0x00000000007c8947 */ /* 0x000fea0003800000 */
[----:B------:R-:W-:-:S06]  /*2a10*/  ULOP3.LUT UR4, URZ, UR6, URZ, 0x33, !UPT ;  /* 0x00000006ff047292 */ /* 0x000fcc000f8e33ff */
[----:B------:R-:W-:-:S04]  /*2a20*/  VIADD R2, R2, UR4 ;  /* 0x0000000402027c36 */ /* 0x000fc80008000000 */
[----:B------:R-:W-:-:S05]  /*2a30*/  IMAD R2, R2, R11, RZ ;  /* 0x0000000b02027224 */ /* 0x000fca00078e02ff */
[----:B------:R-:W-:-:S05]  /*2a40*/  LOP3.LUT R11, RZ, R2, RZ, 0x33, !PT ;  /* 0x00000002ff0b7212 */ /* 0x000fca00078e33ff */
[----:B------:R-:W-:-:S05]  /*2a50*/  IMAD.IADD R0, R11, 0x1, R0 ;  /* 0x000000010b007824 */ /* 0x000fca00078e0200 */
[----:B------:R-:W-:-:S13]  /*2a60*/  ISETP.GT.U32.AND P0, PT, R3, R0, PT ;  /* 0x000000000300720c */ /* 0x000fda0003f04070 */
[----:B------:R-:W-:Y:S05]  /*2a70*/  @!P0 BREAK.RELIABLE B1 ;  /* 0x0000000000018942 */ /* 0x000fea0003800100 */
[----:B------:R-:W-:Y:S05]  /*2a80*/  @P0 BRA `(.L_x_24) ;  /* 0x00000000005c0947 */ /* 0x000fea0003800000 */
[----:B------:R-:W-:Y:S01]  /*2a90*/  IADD3 R11, PT, PT, R3, -R10, RZ ;  /* 0x8000000a030b7210 */ /* 0x000fe20007ffe0ff */
[----:B------:R-:W2:Y:S04]  /*2aa0*/  LDG.E R12, desc[UR36][R4.64+-0x4] ;  /* 0xfffffc24040c7981 */ /* 0x000ea8000c1e1900 */
[----:B------:R-:W3:Y:S01]  /*2ab0*/  LDG.E R0, desc[UR36][R4.64+0x4] ;  /* 0x0000042404007981 */ /* 0x000ee2000c1e1900 */
[----:B------:R-:W-:-:S05]  /*2ac0*/  IMAD.WIDE R8, R11, 0x4, R8 ;  /* 0x000000040b087825 */ /* 0x000fca00078e0208 */
[----:B------:R-:W4:Y:S04]  /*2ad0*/  LDG.E R2, desc[UR36][R8.64] ;  /* 0x0000002408027981 */ /* 0x000f28000c1e1900 */
[----:B------:R-:W5:Y:S04]  /*2ae0*/  LDG.E R10, desc[UR36][R8.64+-0x4] ;  /* 0xfffffc24080a7981 */ /* 0x000f68000c1e1900 */
[----:B------:R-:W5:Y:S01]  /*2af0*/  LDG.E R11, desc[UR36][R8.64+0x4] ;  /* 0x00000424080b7981 */ /* 0x000f62000c1e1900 */
[----:B--2---:R-:W-:Y:S02]  /*2b00*/  ISETP.NE.AND P2, PT, R12, 0x1, PT ;  /* 0x000000010c00780c */ /* 0x004fe40003f45270 */
[----:B---3--:R-:W-:Y:S01]  /*2b10*/  ISETP.NE.AND P1, PT, R0, 0x1, PT ;  /* 0x000000010000780c */ /* 0x008fe20003f25270 */
[----:B------:R-:W-:Y:S01]  /*2b20*/  IMAD.MOV.U32 R0, RZ, RZ, 0x2 ;  /* 0x00000002ff007424 */ /* 0x000fe200078e00ff */
[----:B----4-:R-:W-:-:S02]  /*2b30*/  ISETP.NE.AND P0, PT, R2, 0x1, PT ;  /* 0x000000010200780c */ /* 0x010fc40003f05270 */
        /* <DEDUP_REMOVED lines=12> */
.L_x_24:
[----:B------:R-:W-:Y:S05]  /*2c00*/  BSYNC.RELIABLE B1 ;  /* 0x0000000000017941 */ /* 0x000fea0003800100 */
.L_x_23:
        /* <DEDUP_REMOVED lines=36> */
.L_x_22:
[-C--:B------:R-:W-:Y:S02]  /*2e50*/  IABS R11, R2.reuse ;  /* 0x00000002000b7213 */ /* 0x080fe40000000000 */
[----:B------:R-:W-:Y:S02]  /*2e60*/  IABS R20, R2 ;  /* 0x0000000200147213 */ /* 0x000fe40000000000 */
[----:B------:R-:W0:Y:S01]  /*2e70*/  I2F.RP R14, R11 ;  /* 0x0000000b000e7306 */ /* 0x000e220000209400 */
[----:B------:R-:W-:-:S07]  /*2e80*/  ISETP.GE.AND P2, PT, R12, RZ, PT ;  /* 0x000000ff0c00720c */ /* 0x000fce0003f46270 */
[----:B0-----:R-:W0:Y:S02]  /*2e90*/  MUFU.RCP R14, R14 ;  /* 0x0000000e000e7308 */ /* 0x001e240000001000 */
[----:B0-----:R-:W-:Y:S01]  /*2ea0*/  VIADD R16, R14, 0xffffffe ;  /* 0x0ffffffe0e107836 */ /* 0x001fe20000000000 */
[----:B------:R-:W-:-:S05]  /*2eb0*/  IABS R14, R12 ;  /* 0x0000000c000e7213 */ /* 0x000fca0000000000 */
[----:B------:R0:W1:Y:S02]  /*2ec0*/  F2I.FTZ.U32.TRUNC.NTZ R17, R16 ;  /* 0x0000001000117305 */ /* 0x000064000021f000 */
[----:B0-----:R-:W-:Y:S02]  /*2ed0*/  IMAD.MOV.U32 R16, RZ, RZ, RZ ;  /* 0x000000ffff107224 */ /* 0x001fe400078e00ff */
[----:B-1----:R-:W-:-:S04]  /*2ee0*/  IMAD.MOV R18, RZ, RZ, -R17 ;  /* 0x000000ffff127224 */ /* 0x002fc800078e0a11 */
[----:B------:R-:W-:Y:S01]  /*2ef0*/  IMAD R19, R18, R11, RZ ;  /* 0x0000000b12137224 */ /* 0x000fe200078e02ff */
[----:B------:R-:W-:-:S03]  /*2f00*/  IADD3 R18, PT, PT, RZ, -R20, RZ ;  /* 0x80000014ff127210 */ /* 0x000fc60007ffe0ff */
[----:B------:R-:W-:-:S06]  /*2f10*/  IMAD.HI.U32 R17, R17, R19, R16 ;  /* 0x0000001311117227 */ /* 0x000fcc00078e0010 */
[----:B------:R-:W-:-:S04]  /*2f20*/  IMAD.HI.U32 R17, R17, R14, RZ ;  /* 0x0000000e11117227 */ /* 0x000fc800078e00ff */
[----:B------:R-:W-:-:S05]  /*2f30*/  IMAD R14, R17, R18, R14 ;  /* 0x00000012110e7224 */ /* 0x000fca00078e020e */
[----:B------:R-:W-:-:S13]  /*2f40*/  ISETP.GT.U32.AND P0, PT, R11, R14, PT ;  /* 0x0000000e0b00720c */ /* 0x000fda0003f04070 */
[----:B------:R-:W-:Y:S01]  /*2f50*/  @!P0 IMAD.IADD R14, R14, 0x1, -R11 ;  /* 0x000000010e0e8824 */ /* 0x000fe200078e0a0b */
[----:B------:R-:W-:-:S04]  /*2f60*/  ISETP.NE.AND P0, PT, R2, RZ, PT ;  /* 0x000000ff0200720c */ /* 0x000fc80003f05270 */
[----:B------:R-:W-:-:S13]  /*2f70*/  ISETP.GT.U32.AND P1, PT, R11, R14, PT ;  /* 0x0000000e0b00720c */ /* 0x000fda0003f24070 */
[----:B------:R-:W-:-:S05]  /*2f80*/  @!P1 IMAD.IADD R14, R14, 0x1, -R11 ;  /* 0x000000010e0e9824 */ /* 0x000fca00078e0a0b */
[----:B------:R-:W-:Y:S02]  /*2f90*/  @!P2 IADD3 R14, PT, PT, -R14, RZ, RZ ;  /* 0x000000ff0e0ea210 */ /* 0x000fe40007ffe1ff */
[----:B------:R-:W-:-:S04]  /*2fa0*/  @!P0 LOP3.LUT R14, RZ, R2, RZ, 0x33, !PT ;  /* 0x00000002ff0e8212 */ /* 0x000fc800078e33ff */
[----:B------:R-:W-:-:S13]  /*2fb0*/  ISETP.NE.AND P0, PT, R14, R15, PT ;  /* 0x0000000f0e00720c */ /* 0x000fda0003f05270 */
[----:B------:R-:W-:Y:S05]  /*2fc0*/  @P0 BRA `(.L_x_25) ;  /* 0x00000004004c0947 */ /* 0x000fea0003800000 */
[----:B------:R-:W0:Y:S01]  /*2fd0*/  I2F.RP R2, R0 ;  /* 0x0000000000027306 */ /* 0x000e220000209400 */
[----:B------:R-:W-:Y:S02]  /*2fe0*/  IABS R12, R3 ;  /* 0x00000003000c7213 */ /* 0x000fe40000000000 */
[----:B------:R-:W-:Y:S02]  /*2ff0*/  ISETP.GE.AND P1, PT, R3, RZ, PT ;  /* 0x000000ff0300720c */ /* 0x000fe40003f26270 */
[----:B------:R-:W-:-:S03]  /*3000*/  ISETP.NE.AND P2, PT, R10, RZ, PT ;  /* 0x000000ff0a00720c */ /* 0x000fc60003f45270 */
[----:B0-----:R-:W0:Y:S02]  /*3010*/  MUFU.RCP R2, R2 ;  /* 0x0000000200027308 */ /* 0x001e240000001000 */
[----:B0-----:R-:W-:-:S06]  /*3020*/  VIADD R14, R2, 0xffffffe ;  /* 0x0ffffffe020e7836 */ /* 0x001fcc0000000000 */
[----:B------:R0:W1:Y:S02]  /*3030*/  F2I.FTZ.U32.TRUNC.NTZ R15, R14 ;  /* 0x0000000e000f7305 */ /* 0x000064000021f000 */
[----:B0-----:R-:W-:Y:S02]  /*3040*/  IMAD.MOV.U32 R14, RZ, RZ, RZ ;  /* 0x000000ffff0e7224 */ /* 0x001fe400078e00ff */
[----:B-1----:R-:W-:-:S04]  /*3050*/  IMAD.MOV R11, RZ, RZ, -R15 ;  /* 0x000000ffff0b7224 */ /* 0x002fc800078e0a0f */
[----:B------:R-:W-:-:S04]  /*3060*/  IMAD R11, R11, R0, RZ ;  /* 0x000000000b0b7224 */ /* 0x000fc800078e02ff */
[----:B------:R-:W-:-:S06]  /*3070*/  IMAD.HI.U32 R11, R15, R11, R14 ;  /* 0x0000000b0f0b7227 */ /* 0x000fcc00078e000e */
[----:B------:R-:W-:-:S05]  /*3080*/  IMAD.HI.U32 R11, R11, R12, RZ ;  /* 0x0000000c0b0b7227 */ /* 0x000fca00078e00ff */
[----:B------:R-:W-:-:S05]  /*3090*/  IADD3 R11, PT, PT, -R11, RZ, RZ ;  /* 0x000000ff0b0b7210 */ /* 0x000fca0007ffe1ff */
[----:B------:R-:W-:-:S05]  /*30a0*/  IMAD R11, R0, R11, R12 ;  /* 0x0000000b000b7224 */ /* 0x000fca00078e020c */
[----:B------:R-:W-:-:S13]  /*30b0*/  ISETP.GT.U32.AND P0, PT, R0, R11, PT ;  /* 0x0000000b0000720c */ /* 0x000fda0003f04070 */
[----:B------:R-:W-:-:S05]  /*30c0*/  @!P0 IMAD.IADD R11, R11, 0x1, -R0 ;  /* 0x000000010b0b8824 */ /* 0x000fca00078e0a00 */
[----:B------:R-:W-:-:S13]  /*30d0*/  ISETP.GT.U32.AND P0, PT, R0, R11, PT ;  /* 0x0000000b0000720c */ /* 0x000fda0003f04070 */
[----:B------:R-:W-:-:S05]  /*30e0*/  @!P0 IMAD.IADD R11, R11, 0x1, -R0 ;  /* 0x000000010b0b8824 */ /* 0x000fca00078e0a00 */
[----:B------:R-:W-:-:S05]  /*30f0*/  MOV R0, R11 ;  /* 0x0000000b00007202 */ /* 0x000fca0000000f00 */
        /* <DEDUP_REMOVED lines=19> */
[----:B----4-:R-:W-:-:S04]  /*3230*/  ISETP.NE.AND P1, PT, R10, 0x1, PT ;  /* 0x000000010a00780c */ /* 0x010fc80003f25270 */
[----:B------:R-:W-:Y:S01]  /*3240*/  IADD3 R2, PT, PT, R0, 0x1, RZ ;  /* 0x0000000100027810 */ /* 0x000fe20007ffe0ff */
[----:B------:R-:W-:Y:S01]  /*3250*/  @P0 IMAD.MOV R2, RZ, RZ, R0 ;  /* 0x000000ffff020224 */ /* 0x000fe200078e0200 */
[----:B------:R-:W-:-:S03]  /*3260*/  ISETP.NE.AND P0, PT, R11, 0x1, PT ;  /* 0x000000010b00780c */ /* 0x000fc60003f05270 */
[----:B------:R-:W-:-:S04]  /*3270*/  VIADD R8, R2, 0x1 ;  /* 0x0000000102087836 */ /* 0x000fc80000000000 */
[----:B------:R-:W-:-:S05]  /*3280*/  @P1 IADD3 R8, PT, PT, R2, RZ, RZ ;  /* 0x000000ff02081210 */ /* 0x000fca0007ffe0ff */
[----:B------:R-:W-:Y:S02]  /*3290*/  VIADD R0, R8, 0x1 ;  /* 0x0000000108007836 */ /* 0x000fe40000000000 */
[----:B------:R-:W-:Y:S01]  /*32a0*/  @P0 IMAD.MOV R0, RZ, RZ, R8 ;  /* 0x000000ffff000224 */ /* 0x000fe200078e0208 */
[----:B------:R-:W-:Y:S06]  /*32b0*/  BRA `(.L_x_3) ;  /* 0x00000004001c7947 */ /* 0x000fec0003800000 */
.L_x_26:
        /* <DEDUP_REMOVED lines=21> */
[----:B------:R-:W-:-:S04]  /*3410*/  ISETP.NE.AND P0, PT, R11, 0x1, PT ;  /* 0x000000010b00780c */ /* 0x000fc80003f05270 */
[----:B------:R-:W-:-:S03]  /*3420*/  IADD3 R0, PT, PT, R2, 0x1, RZ ;  /* 0x0000000102007810 */ /* 0x000fc60007ffe0ff */
[----:B------:R-:W-:Y:S01]  /*3430*/  @P1 IMAD.MOV R0, RZ, RZ, R2 ;  /* 0x000000ffff001224 */ /* 0x000fe200078e0202 */
[----:B------:R-:W-:-:S03]  /*3440*/  ISETP.NE.AND P1, PT, R14, 0x1, PT ;  /* 0x000000010e00780c */ /* 0x000fc60003f25270 */
[C---:B------:R-:W-:Y:S02]  /*3450*/  VIADD R2, R0.reuse, 0x1 ;  /* 0x0000000100027836 */ /* 0x040fe40000000000 */
[----:B------:R-:W-:Y:S02]  /*3460*/  @P0 IADD3 R2, PT, PT, R0, RZ, RZ ;  /* 0x000000ff00020210 */ /* 0x000fe40007ffe0ff */
[----:B------:R-:W-:-:S03]  /*3470*/  ISETP.NE.AND P0, PT, R15, 0x1, PT ;  /* 0x000000010f00780c */ /* 0x000fc60003f05270 */
[----:B------:R-:W-:-:S03]  /*3480*/  VIADD R0, R2, 0x1 ;  /* 0x0000000102007836 */ /* 0x000fc60000000000 */
[----:B------:R-:W-:Y:S01]  /*3490*/  @P1 IMAD.MOV R0, RZ, RZ, R2 ;  /* 0x000000ffff001224 */ /* 0x000fe200078e0202 */
[----:B------:R-:W-:-:S04]  /*34a0*/  ISETP.NE.AND P1, PT, R16, 0x1, PT ;  /* 0x000000011000780c */ /* 0x000fc80003f25270 */
[----:B------:R-:W-:Y:S02]  /*34b0*/  IADD3 R2, PT, PT, R0, 0x1, RZ ;  /* 0x0000000100027810 */ /* 0x000fe40007ffe0ff */
[----:B------:R-:W-:-:S04]  /*34c0*/  @P0 IMAD.MOV R2, RZ, RZ, R0 ;  /* 0x000000ffff020224 */ /* 0x000fc800078e0200 */
[----:B------:R-:W-:-:S03]  /*34d0*/  VIADD R0, R2, 0x1 ;  /* 0x0000000102007836 */ /* 0x000fc60000000000 */
[----:B------:R-:W-:Y:S01]  /*34e0*/  @P1 IADD3 R0, PT, PT, R2, RZ, RZ ;  /* 0x000000ff02001210 */ /* 0x000fe20007ffe0ff */
[----:B------:R-:W-:Y:S06]  /*34f0*/  BRA `(.L_x_3) ;  /* 0x00000000008c7947 */ /* 0x000fec0003800000 */
.L_x_25:
        /* <DEDUP_REMOVED lines=19> */
[C---:B------:R-:W-:Y:S01]  /*3630*/  VIADD R2, R0.reuse, 0x1 ;  /* 0x0000000100027836 */ /* 0x040fe20000000000 */
[----:B------:R-:W-:Y:S02]  /*3640*/  @P0 IADD3 R2, PT, PT, R0, RZ, RZ ;  /* 0x000000ff00020210 */ /* 0x000fe40007ffe0ff */
        /* <DEDUP_REMOVED lines=8> */
[----:B------:R-:W-:Y:S02]  /*36d0*/  @P1 IADD3 R0, PT, PT, R2, RZ, RZ ;  /* 0x000000ff02001210 */ /* 0x000fe40007ffe0ff */
[----:B------:R-:W-:-:S03]  /*36e0*/  ISETP.NE.AND P1, PT, R16, 0x1, PT ;  /* 0x000000011000780c */ /* 0x000fc60003f25270 */
[----:B------:R-:W-:Y:S02]  /*36f0*/  VIADD R2, R0, 0x1 ;  /* 0x0000000100027836 */ /* 0x000fe40000000000 */
[----:B------:R-:W-:-:S05]  /*3700*/  @P0 IMAD.MOV R2, RZ, RZ, R0 ;  /* 0x000000ffff020224 */ /* 0x000fca00078e0200 */
[----:B------:R-:W-:-:S03]  /*3710*/  IADD3 R0, PT, PT, R2, 0x1, RZ ;  /* 0x0000000102007810 */ /* 0x000fc60007ffe0ff */
[----:B------:R-:W-:-:S07]  /*3720*/  @P1 IMAD.MOV R0, RZ, RZ, R2 ;  /* 0x000000ffff001224 */ /* 0x000fce00078e0202 */
.L_x_3:
[----:B------:R-:W-:Y:S05]  /*3730*/  BSYNC.RECONVERGENT B0 ;  /* 0x0000000000007941 */ /* 0x000fea0003800200 */
.L_x_0:
[----:B------:R-:W-:Y:S05]  /*3740*/  WARPSYNC.ALL ;  /* 0x0000000000007948 */ /* 0x000fea0003800000 */
[----:B------:R-:W2:Y:S01]  /*3750*/  LDG.E R4, desc[UR36][R4.64] ;  /* 0x0000002404047981 */ /* 0x000ea2000c1e1900 */
[----:B------:R-:W-:-:S05]  /*3760*/  VIADD R2, R0, 0xfffffffc ;  /* 0xfffffffc00027836 */ /* 0x000fca0000000000 */
[----:B------:R-:W-:-:S04]  /*3770*/  ISETP.GT.U32.AND P0, PT, R2, -0x3, PT ;  /* 0xfffffffd0200780c */ /* 0x000fc80003f04070 */
[----:B--2---:R-:W-:-:S13]  /*3780*/  ISETP.NE.OR P0, PT, R4, 0x1, P0 ;  /* 0x000000010400780c */ /* 0x004fda0000705670 */
[----:B------:R-:W-:Y:S05]  /*3790*/  @P0 BRA `(.L_x_27) ;  /* 0x0000000000300947 */ /* 0x000fea0003800000 */
[----:B------:R-:W0:Y:S01]  /*37a0*/  LDC.64 R8, c[0x0][0x388] ;  /* 0x0000e200ff087b82 */ /* 0x000e220000000a00 */
[----:B------:R-:W-:Y:S01]  /*37b0*/  MOV R0, 0x0 ;  /* 0x0000000000007802 */ /* 0x000fe20000000f00 */
[----:B------:R1:W-:Y:S01]  /*37c0*/  STL [R1], R3 ;  /* 0x0000000301007387 */ /* 0x0003e20000100800 */
[----:B------:R-:W2:Y:S05]  /*37d0*/  LDCU.64 UR4, c[0x4][0x8] ;  /* 0x01000100ff0477ac */ /* 0x000eaa0008000a00 */
[----:B------:R1:W3:Y:S01]  /*37e0*/  LDC.64 R10, c[0x4][R0] ;  /* 0x01000000000a7b82 */ /* 0x0002e20000000a00 */
[----:B--2---:R-:W-:Y:S01]  /*37f0*/  MOV R4, UR4 ;  /* 0x0000000400047c02 */ /* 0x004fe20008000f00 */
[----:B------:R-:W-:-:S02]  /*3800*/  IMAD.U32 R5, RZ, RZ, UR5 ;  /* 0x00000005ff057e24 */ /* 0x000fc4000f8e00ff */
[----:B0-----:R-:W-:-:S05]  /*3810*/  IMAD.WIDE R8, R3, 0x4, R8 ;  /* 0x0000000403087825 */ /* 0x001fca00078e0208 */
[----:B------:R1:W-:Y:S02]  /*3820*/  STG.E desc[UR36][R8.64], RZ ;  /* 0x000000ff08007986 */ /* 0x0003e4000c101924 */
[----:B------:R-:W-:-:S07]  /*3830*/  LEPC R20, `(.L_x_28) ;  /* 0x000000001014794e */ /* 0x000fce0000000000 */
[----:B-1-3--:R-:W-:Y:S05]  /*3840*/  CALL.ABS.NOINC R10 ;  /* 0x000000000a007343 */ /* 0x00afea0003c00000 */
.L_x_28:
[----:B------:R-:W-:Y:S05]  /*3850*/  BRA `(.L_x_29) ;  /* 0x00000000003c7947 */ /* 0x000fea0003800000 */
.L_x_27:
[----:B------:R-:W-:-:S04]  /*3860*/  ISETP.NE.AND P0, PT, R0, 0x3, PT ;  /* 0x000000030000780c */ /* 0x000fc80003f05270 */
[----:B------:R-:W-:-:S13]  /*3870*/  ISETP.NE.OR P0, PT, R4, RZ, P0 ;  /* 0x000000ff0400720c */ /* 0x000fda0000705670 */
[----:B------:R-:W-:Y:S05]  /*3880*/  @P0 BRA `(.L_x_29) ;  /* 0x0000000000300947 */ /* 0x000fea0003800000 */
[----:B------:R-:W0:Y:S01]  /*3890*/  LDC.64 R8, c[0x0][0x388] ;  /* 0x0000e200ff087b82 */ /* 0x000e220000000a00 */
[----:B------:R-:W-:Y:S01]  /*38a0*/  IMAD.MOV.U32 R0, RZ, RZ, 0x1 ;  /* 0x00000001ff007424 */ /* 0x000fe200078e00ff */
[----:B------:R-:W-:Y:S01]  /*38b0*/  MOV R2, 0x0 ;  /* 0x0000000000027802 */ /* 0x000fe20000000f00 */
[----:B------:R1:W-:Y:S01]  /*38c0*/  STL [R1], R3 ;  /* 0x0000000301007387 */ /* 0x0003e20000100800 */
[----:B------:R-:W2:Y:S04]  /*38d0*/  LDCU.64 UR4, c[0x4][0x10] ;  /* 0x01000200ff0477ac */ /* 0x000ea80008000a00 */
[----:B------:R1:W3:Y:S01]  /*38e0*/  LDC.64 R10, c[0x4][R2] ;  /* 0x01000000020a7b82 */ /* 0x0002e20000000a00 */
[----:B--2---:R-:W-:Y:S01]  /*38f0*/  MOV R4, UR4 ;  /* 0x0000000400047c02 */ /* 0x004fe20008000f00 */
[----:B------:R-:W-:-:S02]  /*3900*/  IMAD.U32 R5, RZ, RZ, UR5 ;  /* 0x00000005ff057e24 */ /* 0x000fc4000f8e00ff */
[----:B0-----:R-:W-:-:S05]  /*3910*/  IMAD.WIDE R8, R3, 0x4, R8 ;  /* 0x0000000403087825 */ /* 0x001fca00078e0208 */
[----:B------:R1:W-:Y:S02]  /*3920*/  STG.E desc[UR36][R8.64], R0 ;  /* 0x0000000008007986 */ /* 0x0003e4000c101924 */
[----:B------:R-:W-:-:S07]  /*3930*/  LEPC R20, `(.L_x_29) ;  /* 0x000000001014794e */ /* 0x000fce0000000000 */
[----:B-1-3--:R-:W-:Y:S05]  /*3940*/  CALL.ABS.NOINC R10 ;  /* 0x000000000a007343 */ /* 0x00afea0003c00000 */
.L_x_29:
[----:B------:R-:W-:Y:S05]  /*3950*/  WARPSYNC.ALL ;  /* 0x0000000000007948 */ /* 0x000fea0003800000 */
[----:B------:R-:W-:Y:S06]  /*3960*/  BAR.SYNC.DEFER_BLOCKING 0x0 ;  /* 0x0000000000007b1d */ /* 0x000fec0000010000 */
[----:B------:R-:W-:Y:S05]  /*3970*/  EXIT ;  /* 0x000000000000794d */ /* 0x000fea0003800000 */
.L_x_30:
[----:B------:R-:W-:-:S00]  /*3980*/  BRA `(.L_x_30) ;  /* 0xfffffffc00fc7947 */ /* 0x000fc0000383ffff */
[----:B------:R-:W-:-:S00]  /*3990*/  NOP ;  /* 0x0000000000007918 */ /* 0x000fc00000000000 */
        /* <DEDUP_REMOVED lines=14> */
.L_x_31:


//--------------------- .nv.global.init           --------------------------
	.section	.nv.global.init,"aw",@progbits
.nv.global.init:
	.type		$str$1,@object
	.size		$str$1,($str - $str$1)
$str$1:
        /*0000*/ 	.byte	0x43, 0x65, 0x6c, 0x75, 0x6c, 0x61, 0x20, 0x25, 0x64, 0x20, 0x70, 0x61, 0x73, 0x61, 0x20, 0x61
        /*0010*/ 	.byte	0x20, 0x65, 0x73, 0x74, 0x61, 0x72, 0x20, 0x76, 0x69, 0x76, 0x61, 0x0a, 0x00
	.type		$str,@object
	.size		$str,(.L_0 - $str)
$str:
        /*001d*/ 	.byte	0x43, 0x65, 0x6c, 0x75, 0x6c, 0x61, 0x20, 0x25, 0x64, 0x20, 0x70, 0x61, 0x73, 0x61, 0x20, 0x61
        /*002d*/ 	.byte	0x20, 0x65, 0x73, 0x74, 0x61, 0x72, 0x20, 0x6d, 0x75, 0x65, 0x72, 0x74, 0x61, 0x0a, 0x00
.L_0:


//--------------------- .nv.shared.reserved.0     --------------------------
	.section	.nv.shared.reserved.0,"aw",@nobits
	.weak		__nv_reservedSMEM_offset_0_alias
	.size		__nv_reservedSMEM_offset_0_alias, 0, 64
	.other		__nv_reservedSMEM_offset_0_alias,@"STO_CUDA_RESERVED_SHARED STV_DEFAULT"
__nv_reservedSMEM_offset_0_alias:
	.zero		0
	.zero		64


//--------------------- .nv.constant0._Z13llamadaCelulaPiS_ii --------------------------
	.section	.nv.constant0._Z13llamadaCelulaPiS_ii,"a",@progbits
	.sectionflags	@""
	.align	4
.nv.constant0._Z13llamadaCelulaPiS_ii:
	.zero		920


//--------------------- SYMBOLS --------------------------

	.type		.nv.reservedSmem.offset0,@object
	.size		.nv.reservedSmem.offset0,0x4
	.type		vprintf,@function
